def matmul_kernel(
    a_ptr,
    b_ptr,
    c_ptr,
    M,
    N,
    K,
    stride_am,
    stride_ak,
    stride_bk,
    stride_bn,
    stride_cm,
    stride_cn,
    BLOCK_M: tl.constexpr,
    BLOCK_N: tl.constexpr,
    BLOCK_K: tl.constexpr,
    GROUP_M: tl.constexpr,
):
    pid = tl.program_id(axis=0)
    num_pid_m = tl.cdiv(M, BLOCK_M)
    num_pid_n = tl.cdiv(N, BLOCK_N)
    num_pid_in_group = GROUP_M * num_pid_n
    group_id = pid // num_pid_in_group
    first_pid_m = group_id * GROUP_M
    group_size_m = min(num_pid_m - first_pid_m, GROUP_M)
    pid_m = first_pid_m + ((pid % num_pid_in_group) % group_size_m)
    pid_n = (pid % num_pid_in_group) // group_size_m

    offs_am = (pid_m * BLOCK_M + tl.arange(0, BLOCK_M)) % M
    offs_bn = (pid_n * BLOCK_N + tl.arange(0, BLOCK_N)) % N
    offs_k = tl.arange(0, BLOCK_K)
    a_ptrs = a_ptr + offs_am[:, None] * stride_am + offs_k[None, :] * stride_ak
    b_ptrs = b_ptr + offs_k[:, None] * stride_bk + offs_bn[None, :] * stride_bn

    acc = tl.zeros((BLOCK_M, BLOCK_N), dtype=tl.float32)
    for kk in range(0, tl.cdiv(K, BLOCK_K)):
        a = tl.load(a_ptrs, mask=offs_k[None, :] < K - kk * BLOCK_K, other=0.0)
        b = tl.load(b_ptrs, mask=offs_k[:, None] < K - kk * BLOCK_K, other=0.0)
        acc = tl.dot(a, b, acc)
        a_ptrs += BLOCK_K * stride_ak
        b_ptrs += BLOCK_K * stride_bk

    c = acc.to(c_ptr.dtype.element_ty)
    offs_cm = pid_m * BLOCK_M + tl.arange(0, BLOCK_M)
    offs_cn = pid_n * BLOCK_N + tl.arange(0, BLOCK_N)
    c_ptrs = c_ptr + offs_cm[:, None] * stride_cm + offs_cn[None, :] * stride_cn
    mask = (offs_cm[:, None] < M) & (offs_cn[None, :] < N)
    tl.store(c_ptrs, c, mask=mask)

# config = {"BLOCK_K": 64, "BLOCK_M": 512, "BLOCK_N": 64, "GROUP_M": 8, "arch": "sm_100", "dtype": "bf16", "num_ctas": 1, "num_stages": 3, "num_warps": 16}
# arch = sm_100


// ===== COMPILED SASS (sm_100a) =====

	.target	sm_100a

	.elftype	@"ET_EXEC"


//--------------------- .note.nv.tkinfo           --------------------------
	.section	.note.nv.tkinfo,"",@"SHT_NOTE"
	.sectionflags	@"SHF_NOTE_NV_TKINFO"
	.tkinfo
        /*0018*/ 	.word	0x00000081
        /*0030*/ 	.string	""
        /*0030*/ 	.string	"ptxas-blackwell"
        /*0030*/ 	.string	"Cuda compilation tools, release 12.9, V12.9.86"
        /*0030*/ 	.string	"Build cuda_12.9.r12.9/compiler.36037853_0"
        /*0030*/ 	.string	"-v  -suppress-debug-info  -lineinfo  -arch sm_100a "



//--------------------- .note.nv.cuver            --------------------------
	.section	.note.nv.cuver,"",@"SHT_NOTE"
	.sectionflags	@"SHF_NOTE_NV_CUVER"
        /*0018*/ 	.short	0x0001
        /*001a*/ 	.short	0x0064
        /*001c*/ 	.short	0x0001
        /*001e*/ 	.short	0x0000
        /*0020*/ 	.short	0x0001
        /*0022*/ 	.short	0x0000


//--------------------- .nv.info                  --------------------------
	.section	.nv.info,"",@"SHT_CUDA_INFO"
	.align	4


	//----- nvinfo : EIATTR_REGCOUNT
	.align		4
        /*0000*/ 	.byte	0x04, 0x2f
        /*0002*/ 	.short	(.L_1 - .L_0)
	.align		4
.L_0:
        /*0004*/ 	.word	index@(matmul_kernel)
        /*0008*/ 	.word	0x00000080


	//----- nvinfo : EIATTR_FRAME_SIZE
	.align		4
.L_1:
        /*000c*/ 	.byte	0x04, 0x11
        /*000e*/ 	.short	(.L_3 - .L_2)
	.align		4
.L_2:
        /*0010*/ 	.word	index@(matmul_kernel)
        /*0014*/ 	.word	0x000000b0


	//----- nvinfo : EIATTR_MIN_STACK_SIZE
	.align		4
.L_3:
        /*0018*/ 	.byte	0x04, 0x12
        /*001a*/ 	.short	(.L_5 - .L_4)
	.align		4
.L_4:
        /*001c*/ 	.word	index@(matmul_kernel)
        /*0020*/ 	.word	0x000000b0
.L_5:


//--------------------- .nv.info.matmul_kernel    --------------------------
	.section	.nv.info.matmul_kernel,"",@"SHT_CUDA_INFO"
	.sectionflags	@""
	.align	4


	//----- nvinfo : EIATTR_CUDA_API_VERSION
	.align		4
        /*0000*/ 	.byte	0x04, 0x37
        /*0002*/ 	.short	(.L_7 - .L_6)
.L_6:
        /*0004*/ 	.word	0x00000081


	//----- nvinfo : EIATTR_KPARAM_INFO
	.align		4
.L_7:
        /*0008*/ 	.byte	0x04, 0x17
        /*000a*/ 	.short	(.L_9 - .L_8)
.L_8:
        /*000c*/ 	.word	0x00000000
        /*0010*/ 	.short	0x000d
        /*0012*/ 	.short	0x0048
        /*0014*/ 	.byte	0x00, 0xf4, 0x21, 0x00


	//----- nvinfo : EIATTR_KPARAM_INFO
	.align		4
.L_9:
        /*0018*/ 	.byte	0x04, 0x17
        /*001a*/ 	.short	(.L_11 - .L_10)
.L_10:
        /*001c*/ 	.word	0x00000000
        /*0020*/ 	.short	0x000c
        /*0022*/ 	.short	0x0040
        /*0024*/ 	.byte	0x00, 0xf4, 0x21, 0x00


	//----- nvinfo : EIATTR_KPARAM_INFO
	.align		4
.L_11:
        /*0028*/ 	.byte	0x04, 0x17
        /*002a*/ 	.short	(.L_13 - .L_12)
.L_12:
        /*002c*/ 	.word	0x00000000
        /*0030*/ 	.short	0x000b
        /*0032*/ 	.short	0x0038
        /*0034*/ 	.byte	0x00, 0xf0, 0x11, 0x00


	//----- nvinfo : EIATTR_KPARAM_INFO
	.align		4
.L_13:
        /*0038*/ 	.byte	0x04, 0x17
        /*003a*/ 	.short	(.L_15 - .L_14)
.L_14:
        /*003c*/ 	.word	0x00000000
        /*0040*/ 	.short	0x000a
        /*0042*/ 	.short	0x0034
        /*0044*/ 	.byte	0x00, 0xf0, 0x11, 0x00


	//----- nvinfo : EIATTR_KPARAM_INFO
	.align		4
.L_15:
        /*0048*/ 	.byte	0x04, 0x17
        /*004a*/ 	.short	(.L_17 - .L_16)
.L_16:
        /*004c*/ 	.word	0x00000000
        /*0050*/ 	.short	0x0009
        /*0052*/ 	.short	0x0030
        /*0054*/ 	.byte	0x00, 0xf0, 0x11, 0x00


	//----- nvinfo : EIATTR_KPARAM_INFO
	.align		4
.L_17:
        /*0058*/ 	.byte	0x04, 0x17
        /*005a*/ 	.short	(.L_19 - .L_18)
.L_18:
        /*005c*/ 	.word	0x00000000
        /*0060*/ 	.short	0x0008
        /*0062*/ 	.short	0x002c
        /*0064*/ 	.byte	0x00, 0xf0, 0x11, 0x00


	//----- nvinfo : EIATTR_KPARAM_INFO
	.align		4
.L_19:
        /*0068*/ 	.byte	0x04, 0x17
        /*006a*/ 	.short	(.L_21 - .L_20)
.L_20:
        /*006c*/ 	.word	0x00000000
        /*0070*/ 	.short	0x0007
        /*0072*/ 	.short	0x0028
        /*0074*/ 	.byte	0x00, 0xf0, 0x11, 0x00


	//----- nvinfo : EIATTR_KPARAM_INFO
	.align		4
.L_21:
        /*0078*/ 	.byte	0x04, 0x17
        /*007a*/ 	.short	(.L_23 - .L_22)
.L_22:
        /*007c*/ 	.word	0x00000000
        /*0080*/ 	.short	0x0006
        /*0082*/ 	.short	0x0024
        /*0084*/ 	.byte	0x00, 0xf0, 0x11, 0x00


	//----- nvinfo : EIATTR_KPARAM_INFO
	.align		4
.L_23:
        /*0088*/ 	.byte	0x04, 0x17
        /*008a*/ 	.short	(.L_25 - .L_24)
.L_24:
        /*008c*/ 	.word	0x00000000
        /*0090*/ 	.short	0x0005
        /*0092*/ 	.short	0x0020
        /*0094*/ 	.byte	0x00, 0xf0, 0x11, 0x00


	//----- nvinfo : EIATTR_KPARAM_INFO
	.align		4
.L_25:
        /*0098*/ 	.byte	0x04, 0x17
        /*009a*/ 	.short	(.L_27 - .L_26)
.L_26:
        /*009c*/ 	.word	0x00000000
        /*00a0*/ 	.short	0x0004
        /*00a2*/ 	.short	0x001c
        /*00a4*/ 	.byte	0x00, 0xf0, 0x11, 0x00


	//----- nvinfo : EIATTR_KPARAM_INFO
	.align		4
.L_27:
        /*00a8*/ 	.byte	0x04, 0x17
        /*00aa*/ 	.short	(.L_29 - .L_28)
.L_28:
        /*00ac*/ 	.word	0x00000000
        /*00b0*/ 	.short	0x0003
        /*00b2*/ 	.short	0x0018
        /*00b4*/ 	.byte	0x00, 0xf0, 0x11, 0x00


	//----- nvinfo : EIATTR_KPARAM_INFO
	.align		4
.L_29:
        /*00b8*/ 	.byte	0x04, 0x17
        /*00ba*/ 	.short	(.L_31 - .L_30)
.L_30:
        /*00bc*/ 	.word	0x00000000
        /*00c0*/ 	.short	0x0002
        /*00c2*/ 	.short	0x0010
        /*00c4*/ 	.byte	0x00, 0xf4, 0x21, 0x00


	//----- nvinfo : EIATTR_KPARAM_INFO
	.align		4
.L_31:
        /*00c8*/ 	.byte	0x04, 0x17
        /*00ca*/ 	.short	(.L_33 - .L_32)
.L_32:
        /*00cc*/ 	.word	0x00000000
        /*00d0*/ 	.short	0x0001
        /*00d2*/ 	.short	0x0008
        /*00d4*/ 	.byte	0x00, 0xf4, 0x21, 0x00


	//----- nvinfo : EIATTR_KPARAM_INFO
	.align		4
.L_33:
        /*00d8*/ 	.byte	0x04, 0x17
        /*00da*/ 	.short	(.L_35 - .L_34)
.L_34:
        /*00dc*/ 	.word	0x00000000
        /*00e0*/ 	.short	0x0000
        /*00e2*/ 	.short	0x0000
        /*00e4*/ 	.byte	0x00, 0xf4, 0x21, 0x00


	//----- nvinfo : EIATTR_SPARSE_MMA_MASK
	.align		4
.L_35:
        /*00e8*/ 	.byte	0x03, 0x50
        /*00ea*/ 	.short	0x0000


	//----- nvinfo : EIATTR_MAXREG_COUNT
	.align		4
        /*00ec*/ 	.byte	0x03, 0x1b
        /*00ee*/ 	.short	0x0080


	//----- nvinfo : EIATTR_NUM_BARRIERS
	.align		4
        /*00f0*/ 	.byte	0x02, 0x4c
        /*00f2*/ 	.byte	0x01
	.zero		1


	//----- nvinfo : EIATTR_ANNOTATIONS
	.align		4
        /*00f4*/ 	.byte	0x04, 0x55
        /*00f6*/ 	.short	(.L_37 - .L_36)


	//   ....[0]....
.L_36:
        /*00f8*/ 	.word	0x00000001
        /*00fc*/ 	.byte	0x00, 0x06, 0x00, 0x00, 0x01, 0x00, 0x00, 0x00, 0x10, 0x06, 0x00, 0x00, 0x01, 0x00, 0x00, 0x00
        /* <DEDUP_REMOVED lines=39> */
        /*037c*/ 	.byte	0xe0, 0x43, 0x00, 0x00, 0x01, 0x00, 0x00, 0x00, 0x30, 0x44, 0x00, 0x00


	//----- nvinfo : EIATTR_VRC_CTA_INIT_COUNT
	.align		4
.L_37:
        /*0388*/ 	.byte	0x02, 0x4a
	.zero		1
	.zero		1


	//----- nvinfo : EIATTR_EXIT_INSTR_OFFSETS
	.align		4
        /*038c*/ 	.byte	0x04, 0x1c
        /*038e*/ 	.short	(.L_39 - .L_38)


	//   ....[0]....
.L_38:
        /*0390*/ 	.word	0x000060c0


	//   ....[1]....
        /*0394*/ 	.word	0x000060f0


	//----- nvinfo : EIATTR_REQNTID
	.align		4
.L_39:
        /*0398*/ 	.byte	0x04, 0x10
        /*039a*/ 	.short	(.L_41 - .L_40)
.L_40:
        /*039c*/ 	.word	0x00000200
        /*03a0*/ 	.word	0x00000001
        /*03a4*/ 	.word	0x00000001


	//----- nvinfo : EIATTR_CBANK_PARAM_SIZE
	.align		4
.L_41:
        /*03a8*/ 	.byte	0x03, 0x19
        /*03aa*/ 	.short	0x0050


	//----- nvinfo : EIATTR_PARAM_CBANK
	.align		4
        /*03ac*/ 	.byte	0x04, 0x0a
        /*03ae*/ 	.short	(.L_43 - .L_42)
	.align		4
.L_42:
        /*03b0*/ 	.word	index@(.nv.constant0.matmul_kernel)
        /*03b4*/ 	.short	0x0380
        /*03b6*/ 	.short	0x0050


	//----- nvinfo : EIATTR_SW_WAR
	.align		4
.L_43:
        /*03b8*/ 	.byte	0x04, 0x36
        /*03ba*/ 	.short	(.L_45 - .L_44)
.L_44:
        /*03bc*/ 	.word	0x00000008
.L_45:


//--------------------- .nv.compat                --------------------------
	.section	.nv.compat,"",@"SHT_CUDA_COMPAT_INFO"
	.align	4
        /*0000*/ 	.byte	0x02, 0x02, 0x01, 0x00, 0x02, 0x05, 0x05, 0x00, 0x02, 0x03, 0x00, 0x00, 0x02, 0x06, 0x01, 0x00


//--------------------- .nv.callgraph             --------------------------
	.section	.nv.callgraph,"",@"SHT_CUDA_CALLGRAPH"
	.align	4
	.sectionentsize	8
	.align		4
        /*0000*/ 	.word	0x00000000
	.align		4
        /*0004*/ 	.word	0xffffffff
	.align		4
        /*0008*/ 	.word	0x00000000
	.align		4
        /*000c*/ 	.word	0xfffffffe
	.align		4
        /*0010*/ 	.word	0x00000000
	.align		4
        /*0014*/ 	.word	0xfffffffd
	.align		4
        /*0018*/ 	.word	0x00000000
	.align		4
        /*001c*/ 	.word	0xfffffffc


//--------------------- .text.matmul_kernel       --------------------------
	.section	.text.matmul_kernel,"ax",@progbits
	.align	128
        .global         matmul_kernel
        .type           matmul_kernel,@function
        .size           matmul_kernel,(.L_x_3 - matmul_kernel)
        .other          matmul_kernel,@"STO_CUDA_ENTRY STV_DEFAULT"
matmul_kernel:
.text.matmul_kernel:
[----:B------:R-:W0:Y:S08]  /*0000*/  LDC R1, c[0x0][0x37c] ;  /* 0x0000df00ff017b82 */ /* 0x000e300000000800 */
[----:B------:R-:W1:Y:S01]  /*0010*/  LDC.64 R12, c[0x0][0x398] ;  /* 0x0000e600ff0c7b82 */ /* 0x000e620000000a00 */
[----:B------:R-:W2:Y:S01]  /*0020*/  S2R R5, SR_CTAID.X ;  /* 0x0000000000057919 */ /* 0x000ea20000002500 */
[----:B------:R-:W3:Y:S01]  /*0030*/  LDCU UR4, c[0x0][0x3a0] ;  /* 0x00007400ff0477ac */ /* 0x000ee20008000800 */
[----:B0-----:R-:W-:Y:S01]  /*0040*/  VIADD R1, R1, 0xffffff50 ;  /* 0xffffff5001017836 */ /* 0x001fe20000000000 */
[----:B------:R-:W-:-:S02]  /*0050*/  CS2R R112, SRZ ;  /* 0x0000000000707805 */ /* 0x000fc4000001ff00 */
[----:B------:R-:W-:Y:S02]  /*0060*/  CS2R R114, SRZ ;  /* 0x0000000000727805 */ /* 0x000fe4000001ff00 */
[----:B------:R-:W-:Y:S02]  /*0070*/  CS2R R16, SRZ ;  /* 0x0000000000107805 */ /* 0x000fe4000001ff00 */
[----:B------:R-:W-:Y:S02]  /*0080*/  CS2R R18, SRZ ;  /* 0x0000000000127805 */ /* 0x000fe4000001ff00 */
[----:B------:R-:W-:Y:S02]  /*0090*/  CS2R R84, SRZ ;  /* 0x0000000000547805 */ /* 0x000fe4000001ff00 */
[----:B------:R-:W-:Y:S02]  /*00a0*/  CS2R R86, SRZ ;  /* 0x0000000000567805 */ /* 0x000fe4000001ff00 */
[----:B------:R-:W-:-:S02]  /*00b0*/  CS2R R40, SRZ ;  /* 0x0000000000287805 */ /* 0x000fc4000001ff00 */
[----:B------:R-:W-:Y:S02]  /*00c0*/  CS2R R42, SRZ ;  /* 0x00000000002a7805 */ /* 0x000fe4000001ff00 */
[----:B------:R-:W-:Y:S02]  /*00d0*/  CS2R R80, SRZ ;  /* 0x0000000000507805 */ /* 0x000fe4000001ff00 */
[----:B------:R-:W-:Y:S02]  /*00e0*/  CS2R R82, SRZ ;  /* 0x0000000000527805 */ /* 0x000fe4000001ff00 */
[----:B------:R-:W-:Y:S02]  /*00f0*/  CS2R R44, SRZ ;  /* 0x00000000002c7805 */ /* 0x000fe4000001ff00 */
[----:B------:R-:W-:Y:S02]  /*0100*/  CS2R R46, SRZ ;  /* 0x00000000002e7805 */ /* 0x000fe4000001ff00 */
[----:B------:R-:W-:-:S02]  /*0110*/  CS2R R76, SRZ ;  /* 0x00000000004c7805 */ /* 0x000fc4000001ff00 */
[----:B------:R-:W-:Y:S01]  /*0120*/  CS2R R78, SRZ ;  /* 0x00000000004e7805 */ /* 0x000fe2000001ff00 */
[----:B------:R-:W0:Y:S01]  /*0130*/  LDCU.64 UR8, c[0x0][0x358] ;  /* 0x00006b00ff0877ac */ /* 0x000e220008000a00 */
[----:B---3--:R-:W-:Y:S01]  /*0140*/  UIADD3 UR4, UPT, UPT, UR4, 0x3f, URZ ;  /* 0x0000003f04047890 */ /* 0x008fe2000fffe0ff */
[----:B-1----:R-:W-:-:S03]  /*0150*/  VIADD R0, R13, 0x3f ;  /* 0x0000003f0d007836 */ /* 0x002fc60000000000 */
[----:B------:R-:W-:Y:S02]  /*0160*/  UISETP.GE.AND UP0, UPT, UR4, 0x40, UPT ;  /* 0x000000400400788c */ /* 0x000fe4000bf06270 */
[----:B------:R-:W-:-:S04]  /*0170*/  SHF.R.S32.HI R3, RZ, 0x1f, R0 ;  /* 0x0000001fff037819 */ /* 0x000fc80000011400 */
[----:B------:R-:W-:Y:S02]  /*0180*/  LEA.HI R3, R3, R0, RZ, 0x6 ;  /* 0x0000000003037211 */ /* 0x000fe400078f30ff */
[----:B--2---:R-:W-:Y:S02]  /*0190*/  IABS R8, R5 ;  /* 0x0000000500087213 */ /* 0x004fe40000000000 */
[----:B------:R-:W-:-:S05]  /*01a0*/  SHF.R.S32.HI R3, RZ, 0x6, R3 ;  /* 0x00000006ff037819 */ /* 0x000fca0000011403 */
[----:B------:R-:W-:-:S05]  /*01b0*/  IMAD.SHL.U32 R4, R3, 0x8, RZ ;  /* 0x0000000803047824 */ /* 0x000fca00078e00ff */
[-C--:B------:R-:W-:Y:S02]  /*01c0*/  IABS R7, R4.reuse ;  /* 0x0000000400077213 */ /* 0x080fe40000000000 */
[----:B------:R-:W-:Y:S02]  /*01d0*/  IABS R10, R4 ;  /* 0x00000004000a7213 */ /* 0x000fe40000000000 */
[----:B------:R-:W1:Y:S08]  /*01e0*/  I2F.RP R0, R7 ;  /* 0x0000000700007306 */ /* 0x000e700000209400 */
[----:B-1----:R-:W1:Y:S02]  /*01f0*/  MUFU.RCP R0, R0 ;  /* 0x0000000000007308 */ /* 0x002e640000001000 */
[----:B-1----:R-:W-:-:S02]  /*0200*/  VIADD R2, R0, 0xffffffe ;  /* 0x0ffffffe00027836 */ /* 0x002fc40000000000 */
[----:B------:R-:W-:-:S04]  /*0210*/  IMAD.MOV R0, RZ, RZ, -R10 ;  /* 0x000000ffff007224 */ /* 0x000fc800078e0a0a */
[----:B------:R1:W2:Y:S02]  /*0220*/  F2I.FTZ.U32.TRUNC.NTZ R3, R2 ;  /* 0x0000000200037305 */ /* 0x0002a4000021f000 */
[----:B-1----:R-:W-:Y:S02]  /*0230*/  IMAD.MOV.U32 R2, RZ, RZ, RZ ;  /* 0x000000ffff027224 */ /* 0x002fe400078e00ff */
[----:B--2---:R-:W-:-:S04]  /*0240*/  IMAD.MOV R6, RZ, RZ, -R3 ;  /* 0x000000ffff067224 */ /* 0x004fc800078e0a03 */
[----:B------:R-:W-:Y:S02]  /*0250*/  IMAD R9, R6, R7, RZ ;  /* 0x0000000706097224 */ /* 0x000fe400078e02ff */
[----:B------:R-:W-:Y:S02]  /*0260*/  IMAD.MOV.U32 R6, RZ, RZ, R8 ;  /* 0x000000ffff067224 */ /* 0x000fe400078e0008 */
[----:B------:R-:W-:-:S06]  /*0270*/  IMAD.HI.U32 R3, R3, R9, R2 ;  /* 0x0000000903037227 */ /* 0x000fcc00078e0002 */
[----:B------:R-:W-:-:S04]  /*0280*/  IMAD.HI.U32 R3, R3, R6, RZ ;  /* 0x0000000603037227 */ /* 0x000fc800078e00ff */
[----:B------:R-:W-:-:S05]  /*0290*/  IMAD R0, R3, R0, R6 ;  /* 0x0000000003007224 */ /* 0x000fca00078e0206 */
[----:B------:R-:W-:-:S13]  /*02a0*/  ISETP.GT.U32.AND P1, PT, R7, R0, PT ;  /* 0x000000000700720c */ /* 0x000fda0003f24070 */
[----:B------:R-:W-:Y:S02]  /*02b0*/  @!P1 IMAD.IADD R0, R0, 0x1, -R7 ;  /* 0x0000000100009824 */ /* 0x000fe400078e0a07 */
[----:B------:R-:W-:Y:S01]  /*02c0*/  @!P1 VIADD R3, R3, 0x1 ;  /* 0x0000000103039836 */ /* 0x000fe20000000000 */
[----:B------:R-:W-:Y:S02]  /*02d0*/  ISETP.NE.AND P1, PT, R4, RZ, PT ;  /* 0x000000ff0400720c */ /* 0x000fe40003f25270 */
[----:B------:R-:W-:Y:S02]  /*02e0*/  ISETP.GE.U32.AND P0, PT, R0, R7, PT ;  /* 0x000000070000720c */ /* 0x000fe40003f06070 */
[----:B------:R-:W-:-:S04]  /*02f0*/  LOP3.LUT R0, R5, R4, RZ, 0x3c, !PT ;  /* 0x0000000405007212 */ /* 0x000fc800078e3cff */
[----:B------:R-:W-:Y:S01]  /*0300*/  ISETP.GE.AND P2, PT, R0, RZ, PT ;  /* 0x000000ff0000720c */ /* 0x000fe20003f46270 */
[----:B------:R-:W-:-:S06]  /*0310*/  VIADD R0, R12, 0x1ff ;  /* 0x000001ff0c007836 */ /* 0x000fcc0000000000 */
[----:B------:R-:W-:-:S04]  /*0320*/  @P0 VIADD R3, R3, 0x1 ;  /* 0x0000000103030836 */ /* 0x000fc80000000000 */
[----:B------:R-:W-:Y:S01]  /*0330*/  IMAD.MOV.U32 R2, RZ, RZ, R3 ;  /* 0x000000ffff027224 */ /* 0x000fe200078e0003 */
[----:B------:R-:W-:-:S03]  /*0340*/  SHF.R.S32.HI R3, RZ, 0x1f, R0 ;  /* 0x0000001fff037819 */ /* 0x000fc60000011400 */
[----:B------:R-:W-:Y:S01]  /*0350*/  @!P2 IMAD.MOV R2, RZ, RZ, -R2 ;  /* 0x000000ffff02a224 */ /* 0x000fe200078e0a02 */
[----:B------:R-:W-:Y:S02]  /*0360*/  @!P1 LOP3.LUT R2, RZ, R4, RZ, 0x33, !PT ;  /* 0x00000004ff029212 */ /* 0x000fe400078e33ff */
[----:B------:R-:W-:-:S03]  /*0370*/  LEA.HI R3, R3, R0, RZ, 0x9 ;  /* 0x0000000003037211 */ /* 0x000fc600078f48ff */
[----:B------:R-:W-:Y:S02]  /*0380*/  IMAD.SHL.U32 R6, R2, 0x8, RZ ;  /* 0x0000000802067824 */ /* 0x000fe400078e00ff */
[----:B------:R-:W-:-:S03]  /*0390*/  IMAD.MOV R2, RZ, RZ, -R2 ;  /* 0x000000ffff027224 */ /* 0x000fc600078e0a02 */
[----:B------:R-:W-:Y:S01]  /*03a0*/  LEA.HI.SX32 R3, R3, -R6, 0x17 ;  /* 0x8000000603037211 */ /* 0x000fe200078fbaff */
[----:B------:R-:W-:-:S03]  /*03b0*/  IMAD R11, R4, R2, R5 ;  /* 0x00000002040b7224 */ /* 0x000fc600078e0205 */
[----:B------:R-:W-:-:S04]  /*03c0*/  VIMNMX R8, PT, PT, R3, 0x8, PT ;  /* 0x0000000803087848 */ /* 0x000fc80003fe0100 */
[-C--:B------:R-:W-:Y:S02]  /*03d0*/  IABS R7, R8.reuse ;  /* 0x0000000800077213 */ /* 0x080fe40000000000 */
[----:B------:R-:W-:Y:S02]  /*03e0*/  IABS R4, R8 ;  /* 0x0000000800047213 */ /* 0x000fe40000000000 */
[----:B------:R-:W1:Y:S08]  /*03f0*/  I2F.RP R0, R7 ;  /* 0x0000000700007306 */ /* 0x000e700000209400 */
[----:B-1----:R-:W1:Y:S02]  /*0400*/  MUFU.RCP R0, R0 ;  /* 0x0000000000007308 */ /* 0x002e640000001000 */
[----:B-1----:R-:W-:-:S02]  /*0410*/  VIADD R3, R0, 0xffffffe ;  /* 0x0ffffffe00037836 */ /* 0x002fc40000000000 */
[----:B------:R-:W-:-:S04]  /*0420*/  IMAD.MOV R0, RZ, RZ, -R4 ;  /* 0x000000ffff007224 */ /* 0x000fc800078e0a04 */
[----:B------:R-:W1:Y:S02]  /*0430*/  F2I.FTZ.U32.TRUNC.NTZ R3, R3 ;  /* 0x0000000300037305 */ /* 0x000e64000021f000 */
[----:B-1----:R-:W-:-:S04]  /*0440*/  IMAD.MOV R9, RZ, RZ, -R3 ;  /* 0x000000ffff097224 */ /* 0x002fc800078e0a03 */
[----:B------:R-:W-:Y:S01]  /*0450*/  IMAD.MOV.U32 R2, RZ, RZ, R9 ;  /* 0x000000ffff027224 */ /* 0x000fe200078e0009 */
[----:B------:R-:W-:-:S03]  /*0460*/  IABS R9, R11 ;  /* 0x0000000b00097213 */ /* 0x000fc60000000000 */
[----:B------:R-:W-:Y:S02]  /*0470*/  IMAD R5, R2, R7, RZ ;  /* 0x0000000702057224 */ /* 0x000fe400078e02ff */
[----:B------:R-:W-:-:S04]  /*0480*/  IMAD.MOV.U32 R2, RZ, RZ, RZ ;  /* 0x000000ffff027224 */ /* 0x000fc800078e00ff */
[----:B------:R-:W-:Y:S01]  /*0490*/  IMAD.HI.U32 R2, R3, R5, R2 ;  /* 0x0000000503027227 */ /* 0x000fe200078e0002 */
[----:B------:R-:W-:-:S04]  /*04a0*/  LOP3.LUT R3, R11, R8, RZ, 0x3c, !PT ;  /* 0x000000080b037212 */ /* 0x000fc800078e3cff */
[----:B------:R-:W-:Y:S01]  /*04b0*/  ISETP.GE.AND P2, PT, R3, RZ, PT ;  /* 0x000000ff0300720c */ /* 0x000fe20003f46270 */
[----:B------:R-:W-:-:S04]  /*04c0*/  IMAD.HI.U32 R2, R2, R9, RZ ;  /* 0x0000000902027227 */ /* 0x000fc800078e00ff */
[----:B------:R-:W-:-:S05]  /*04d0*/  IMAD R0, R2, R0, R9 ;  /* 0x0000000002007224 */ /* 0x000fca00078e0209 */
[----:B------:R-:W-:-:S13]  /*04e0*/  ISETP.GT.U32.AND P1, PT, R7, R0, PT ;  /* 0x000000000700720c */ /* 0x000fda0003f24070 */
[----:B------:R-:W-:Y:S02]  /*04f0*/  @!P1 IMAD.IADD R0, R0, 0x1, -R7 ;  /* 0x0000000100009824 */ /* 0x000fe400078e0a07 */
[----:B------:R-:W-:Y:S01]  /*0500*/  @!P1 VIADD R2, R2, 0x1 ;  /* 0x0000000102029836 */ /* 0x000fe20000000000 */
[----:B------:R-:W-:Y:S02]  /*0510*/  ISETP.NE.AND P1, PT, R8, RZ, PT ;  /* 0x000000ff0800720c */ /* 0x000fe40003f25270 */
[----:B------:R-:W-:Y:S02]  /*0520*/  ISETP.GE.U32.AND P0, PT, R0, R7, PT ;  /* 0x000000070000720c */ /* 0x000fe40003f06070 */
[----:B------:R-:W1:Y:S11]  /*0530*/  S2R R0, SR_TID.X ;  /* 0x0000000000007919 */ /* 0x000e760000002100 */
[----:B------:R-:W-:-:S04]  /*0540*/  @P0 VIADD R2, R2, 0x1 ;  /* 0x0000000102020836 */ /* 0x000fc80000000000 */
[----:B------:R-:W-:Y:S01]  /*0550*/  @!P2 IMAD.MOV R2, RZ, RZ, -R2 ;  /* 0x000000ffff02a224 */ /* 0x000fe200078e0a02 */
[----:B------:R-:W-:-:S05]  /*0560*/  @!P1 LOP3.LUT R2, RZ, R8, RZ, 0x33, !PT ;  /* 0x00000008ff029212 */ /* 0x000fca00078e33ff */
[----:B------:R-:W-:Y:S02]  /*0570*/  IMAD.MOV R3, RZ, RZ, -R2 ;  /* 0x000000ffff037224 */ /* 0x000fe400078e0a02 */
[----:B------:R-:W-:Y:S02]  /*0580*/  IMAD.SHL.U32 R15, R2, 0x40, RZ ;  /* 0x00000040020f7824 */ /* 0x000fe400078e00ff */
[----:B------:R-:W-:Y:S01]  /*0590*/  IMAD R3, R8, R3, R11 ;  /* 0x0000000308037224 */ /* 0x000fe200078e020b */
[----:B------:R-:W-:Y:S02]  /*05a0*/  CS2R R8, SRZ ;  /* 0x0000000000087805 */ /* 0x000fe4000001ff00 */
[----:B------:R-:W-:Y:S01]  /*05b0*/  CS2R R10, SRZ ;  /* 0x00000000000a7805 */ /* 0x000fe2000001ff00 */
[----:B------:R-:W-:Y:S01]  /*05c0*/  IMAD.IADD R3, R6, 0x1, R3 ;  /* 0x0000000106037824 */ /* 0x000fe200078e0203 */
[----:B-1----:R-:W-:-:S05]  /*05d0*/  LOP3.LUT R4, R0, 0x1ff, RZ, 0xc0, !PT ;  /* 0x000001ff00047812 */ /* 0x002fca00078ec0ff */
[----:B------:R-:W-:Y:S01]  /*05e0*/  IMAD R26, R3, 0x200, R4 ;  /* 0x00000200031a7824 */ /* 0x000fe200078e0204 */
[----:B------:R-:W-:-:S04]  /*05f0*/  LOP3.LUT R4, R0, 0x1c0, RZ, 0xc0, !PT ;  /* 0x000001c000047812 */ /* 0x000fc800078ec0ff */
[----:B------:R1:W-:Y:S04]  /*0600*/  STL [R1+0x80], R26 ;  /* 0x0000801a01007387 */ /* 0x0003e80000100800 */
[----:B------:R1:W-:Y:S01]  /*0610*/  STL [R1+0x38], R15 ;  /* 0x0000380f01007387 */ /* 0x0003e20000100800 */
[----:B0-----:R-:W-:Y:S05]  /*0620*/  BRA.U !UP0, `(.L_x_0) ;  /* 0x0000003d086c7547 */ /* 0x001fea000b800000 */
[----:B------:R-:W-:Y:S01]  /*0630*/  IABS R11, R12 ;  /* 0x0000000c000b7213 */ /* 0x000fe20000000000 */
[----:B------:R-:W0:Y:S01]  /*0640*/  LDCU UR6, c[0x0][0x3a4] ;  /* 0x00007480ff0677ac */ /* 0x000e220008000800 */
[----:B------:R-:W-:Y:S02]  /*0650*/  IABS R14, R13 ;  /* 0x0000000d000e7213 */ /* 0x000fe40000000000 */
[----:B------:R-:W-:Y:S01]  /*0660*/  CS2R R120, SRZ ;  /* 0x0000000000787805 */ /* 0x000fe2000001ff00 */
[----:B------:R-:W2:Y:S01]  /*0670*/  I2F.RP R6, R11 ;  /* 0x0000000b00067306 */ /* 0x000ea20000209400 */
[----:B------:R-:W-:Y:S01]  /*0680*/  LEA.HI R16, R4, R15, RZ, 0x1a ;  /* 0x0000000f04107211 */ /* 0x000fe200078fd0ff */
[----:B------:R-:W-:Y:S01]  /*0690*/  IMAD.MOV.U32 R4, RZ, RZ, RZ ;  /* 0x000000ffff047224 */ /* 0x000fe200078e00ff */
[----:B------:R-:W-:Y:S01]  /*06a0*/  ISETP.GE.AND P1, PT, R26, RZ, PT ;  /* 0x000000ff1a00720c */ /* 0x000fe20003f26270 */
[----:B------:R-:W3:Y:S01]  /*06b0*/  LDCU.64 UR10, c[0x0][0x380] ;  /* 0x00007000ff0a77ac */ /* 0x000ee20008000a00 */
[----:B------:R-:W-:Y:S01]  /*06c0*/  IABS R19, R16 ;  /* 0x0000001000137213 */ /* 0x000fe20000000000 */
[C---:B------:R-:W-:Y:S01]  /*06d0*/  VIADD R20, R16.reuse, 0x30 ;  /* 0x0000003010147836 */ /* 0x040fe20000000000 */
[----:B------:R-:W-:Y:S01]  /*06e0*/  CS2R R122, SRZ ;  /* 0x00000000007a7805 */ /* 0x000fe2000001ff00 */
[----:B------:R-:W4:Y:S01]  /*06f0*/  I2F.RP R7, R14 ;  /* 0x0000000e00077306 */ /* 0x000f220000209400 */
[C---:B------:R-:W-:Y:S01]  /*0700*/  VIADD R18, R16.reuse, 0x38 ;  /* 0x0000003810127836 */ /* 0x040fe20000000000 */
[----:B------:R-:W5:Y:S01]  /*0710*/  LDCU UR7, c[0x0][0x3a0] ;  /* 0x00007400ff0777ac */ /* 0x000f620008000800 */
[C---:B------:R-:W-:Y:S01]  /*0720*/  VIADD R21, R16.reuse, 0x28 ;  /* 0x0000002810157836 */ /* 0x040fe20000000000 */
[----:B------:R-:W-:Y:S01]  /*0730*/  CS2R R116, SRZ ;  /* 0x0000000000747805 */ /* 0x000fe2000001ff00 */
[C---:B------:R-:W-:Y:S01]  /*0740*/  VIADD R23, R16.reuse, 0x18 ;  /* 0x0000001810177836 */ /* 0x040fe20000000000 */
[----:B------:R-:W-:Y:S01]  /*0750*/  USHF.R.S32.HI UR5, URZ, 0x1f, UR4 ;  /* 0x0000001fff057899 */ /* 0x000fe20008011404 */
[C---:B------:R-:W-:Y:S01]  /*0760*/  VIADD R22, R16.reuse, 0x20 ;  /* 0x0000002010167836 */ /* 0x040fe20000000000 */
[----:B--2---:R-:W2:Y:S01]  /*0770*/  MUFU.RCP R6, R6 ;  /* 0x0000000600067308 */ /* 0x004ea20000001000 */
[----:B-1----:R-:W-:Y:S01]  /*0780*/  IABS R15, R21 ;  /* 0x00000015000f7213 */ /* 0x002fe20000000000 */
[C---:B------:R-:W-:Y:S01]  /*0790*/  VIADD R25, R16.reuse, 0x8 ;  /* 0x0000000810197836 */ /* 0x040fe20000000000 */
[----:B------:R-:W-:Y:S01]  /*07a0*/  ULEA.HI UR5, UR5, UR4, URZ, 0x6 ;  /* 0x0000000405057291 */ /* 0x000fe2000f8f30ff */
[----:B------:R-:W-:Y:S01]  /*07b0*/  IABS R17, R22 ;  /* 0x0000001600117213 */ /* 0x000fe20000000000 */
[----:B------:R-:W-:Y:S01]  /*07c0*/  VIADD R24, R16, 0x10 ;  /* 0x0000001010187836 */ /* 0x000fe20000000000 */
[----:B------:R-:W-:-:S02]  /*07d0*/  CS2R R118, SRZ ;  /* 0x0000000000767805 */ /* 0x000fc4000001ff00 */
[----:B------:R-:W-:Y:S01]  /*07e0*/  IABS R10, R25 ;  /* 0x00000019000a7213 */ /* 0x000fe20000000000 */
[----:B----4-:R-:W1:Y:S01]  /*07f0*/  MUFU.RCP R7, R7 ;  /* 0x0000000700077308 */ /* 0x010e620000001000 */
[----:B------:R-:W-:Y:S02]  /*0800*/  CS2R R112, SRZ ;  /* 0x0000000000707805 */ /* 0x000fe4000001ff00 */
[----:B------:R-:W-:Y:S02]  /*0810*/  CS2R R114, SRZ ;  /* 0x0000000000727805 */ /* 0x000fe4000001ff00 */
[----:B------:R-:W-:Y:S02]  /*0820*/  CS2R R40, SRZ ;  /* 0x0000000000287805 */ /* 0x000fe4000001ff00 */
[----:B------:R-:W-:Y:S02]  /*0830*/  CS2R R42, SRZ ;  /* 0x00000000002a7805 */ /* 0x000fe4000001ff00 */
[----:B------:R-:W-:-:S02]  /*0840*/  CS2R R44, SRZ ;  /* 0x00000000002c7805 */ /* 0x000fc4000001ff00 */
[----:B------:R-:W-:Y:S02]  /*0850*/  CS2R R46, SRZ ;  /* 0x00000000002e7805 */ /* 0x000fe4000001ff00 */
[----:B------:R-:W-:Y:S02]  /*0860*/  CS2R R48, SRZ ;  /* 0x0000000000307805 */ /* 0x000fe4000001ff00 */
[----:B------:R-:W-:Y:S01]  /*0870*/  CS2R R50, SRZ ;  /* 0x0000000000327805 */ /* 0x000fe2000001ff00 */
[----:B--2---:R-:W-:Y:S01]  /*0880*/  VIADD R2, R6, 0xffffffe ;  /* 0x0ffffffe06027836 */ /* 0x004fe20000000000 */
[----:B------:R-:W-:Y:S02]  /*0890*/  CS2R R52, SRZ ;  /* 0x0000000000347805 */ /* 0x000fe4000001ff00 */
[----:B------:R-:W-:Y:S02]  /*08a0*/  CS2R R54, SRZ ;  /* 0x0000000000367805 */ /* 0x000fe4000001ff00 */
[----:B------:R-:W-:Y:S01]  /*08b0*/  CS2R R92, SRZ ;  /* 0x00000000005c7805 */ /* 0x000fe2000001ff00 */
[----:B------:R2:W4:Y:S01]  /*08c0*/  F2I.FTZ.U32.TRUNC.NTZ R3, R2 ;  /* 0x0000000200037305 */ /* 0x000522000021f000 */
[----:B------:R-:W-:-:S02]  /*08d0*/  CS2R R94, SRZ ;  /* 0x00000000005e7805 */ /* 0x000fc4000001ff00 */
[----:B------:R-:W-:Y:S02]  /*08e0*/  CS2R R60, SRZ ;  /* 0x00000000003c7805 */ /* 0x000fe4000001ff00 */
[----:B------:R-:W-:Y:S01]  /*08f0*/  CS2R R62, SRZ ;  /* 0x00000000003e7805 */ /* 0x000fe2000001ff00 */
[----:B-1----:R-:W-:Y:S01]  /*0900*/  VIADD R5, R7, 0xffffffe ;  /* 0x0ffffffe07057836 */ /* 0x002fe20000000000 */
[----:B------:R-:W-:Y:S02]  /*0910*/  CS2R R84, SRZ ;  /* 0x0000000000547805 */ /* 0x000fe4000001ff00 */
[----:B------:R-:W-:Y:S02]  /*0920*/  CS2R R86, SRZ ;  /* 0x0000000000567805 */ /* 0x000fe4000001ff00 */
[----:B------:R-:W-:Y:S02]  /*0930*/  CS2R R80, SRZ ;  /* 0x0000000000507805 */ /* 0x000fe4000001ff00 */
[----:B------:R-:W-:Y:S01]  /*0940*/  CS2R R82, SRZ ;  /* 0x0000000000527805 */ /* 0x000fe2000001ff00 */
[----:B--2---:R-:W-:Y:S01]  /*0950*/  IMAD.MOV.U32 R2, RZ, RZ, RZ ;  /* 0x000000ffff027224 */ /* 0x004fe200078e00ff */
[----:B------:R-:W1:Y:S01]  /*0960*/  F2I.FTZ.U32.TRUNC.NTZ R5, R5 ;  /* 0x0000000500057305 */ /* 0x000e62000021f000 */
[----:B------:R-:W-:-:S02]  /*0970*/  CS2R R76, SRZ ;  /* 0x00000000004c7805 */ /* 0x000fc4000001ff00 */
[----:B------:R-:W-:Y:S01]  /*0980*/  CS2R R78, SRZ ;  /* 0x00000000004e7805 */ /* 0x000fe2000001ff00 */
[----:B------:R-:W-:Y:S01]  /*0990*/  USHF.R.S32.HI UR5, URZ, 0x6, UR5 ;  /* 0x00000006ff057899 */ /* 0x000fe20008011405 */
[----:B----4-:R-:W-:-:S04]  /*09a0*/  IMAD.MOV R8, RZ, RZ, -R3 ;  /* 0x000000ffff087224 */ /* 0x010fc800078e0a03 */
[----:B------:R-:W-:Y:S01]  /*09b0*/  IMAD R9, R8, R11, RZ ;  /* 0x0000000b08097224 */ /* 0x000fe200078e02ff */
[----:B------:R-:W-:-:S03]  /*09c0*/  IABS R8, R26 ;  /* 0x0000001a00087213 */ /* 0x000fc60000000000 */
[----:B------:R-:W-:Y:S01]  /*09d0*/  IMAD.HI.U32 R3, R3, R9, R2 ;  /* 0x0000000903037227 */ /* 0x000fe200078e0002 */
[----:B------:R-:W-:-:S03]  /*09e0*/  IABS R9, R20 ;  /* 0x0000001400097213 */ /* 0x000fc60000000000 */
[----:B------:R-:W-:Y:S01]  /*09f0*/  IMAD.MOV.U32 R2, RZ, RZ, R8 ;  /* 0x000000ffff027224 */ /* 0x000fe200078e0008 */
[----:B------:R-:W-:Y:S01]  /*0a00*/  IABS R8, R23 ;  /* 0x0000001700087213 */ /* 0x000fe20000000000 */
[----:B-1----:R-:W-:Y:S02]  /*0a10*/  IMAD.MOV R7, RZ, RZ, -R5 ;  /* 0x000000ffff077224 */ /* 0x002fe400078e0a05 */
[----:B------:R-:W-:-:S04]  /*0a20*/  IMAD.HI.U32 R3, R3, R2, RZ ;  /* 0x0000000203037227 */ /* 0x000fc800078e00ff */
[----:B------:R-:W-:Y:S02]  /*0a30*/  IMAD.MOV R3, RZ, RZ, -R3 ;  /* 0x000000ffff037224 */ /* 0x000fe400078e0a03 */
[----:B------:R-:W-:Y:S02]  /*0a40*/  IMAD R7, R7, R14, RZ ;  /* 0x0000000e07077224 */ /* 0x000fe400078e02ff */
[----:B------:R-:W-:Y:S02]  /*0a50*/  IMAD R2, R11, R3, R2 ;  /* 0x000000030b027224 */ /* 0x000fe400078e0202 */
[----:B------:R-:W-:Y:S01]  /*0a60*/  IMAD.HI.U32 R4, R5, R7, R4 ;  /* 0x0000000705047227 */ /* 0x000fe200078e0004 */
[----:B------:R-:W-:Y:S02]  /*0a70*/  IABS R7, R18 ;  /* 0x0000001200077213 */ /* 0x000fe40000000000 */
[----:B------:R-:W-:-:S03]  /*0a80*/  ISETP.GT.U32.AND P0, PT, R11, R2, PT ;  /* 0x000000020b00720c */ /* 0x000fc60003f04070 */
[----:B------:R-:W-:-:S04]  /*0a90*/  IMAD.HI.U32 R5, R4, R9, RZ ;  /* 0x0000000904057227 */ /* 0x000fc800078e00ff */
[----:B------:R-:W-:-:S04]  /*0aa0*/  IMAD.HI.U32 R3, R4, R7, RZ ;  /* 0x0000000704037227 */ /* 0x000fc800078e00ff */
[----:B------:R-:W-:Y:S02]  /*0ab0*/  IMAD.MOV R5, RZ, RZ, -R5 ;  /* 0x000000ffff057224 */ /* 0x000fe400078e0a05 */
[----:B------:R-:W-:Y:S02]  /*0ac0*/  @!P0 IMAD.IADD R2, R2, 0x1, -R11 ;  /* 0x0000000102028824 */ /* 0x000fe400078e0a0b */
[----:B------:R-:W-:Y:S02]  /*0ad0*/  IMAD.MOV R3, RZ, RZ, -R3 ;  /* 0x000000ffff037224 */ /* 0x000fe400078e0a03 */
[----:B------:R-:W-:Y:S01]  /*0ae0*/  IMAD.HI.U32 R6, R4, R15, RZ ;  /* 0x0000000f04067227 */ /* 0x000fe200078e00ff */
[----:B------:R-:W-:-:S03]  /*0af0*/  ISETP.GT.U32.AND P0, PT, R11, R2, PT ;  /* 0x000000020b00720c */ /* 0x000fc60003f04070 */
[C---:B------:R-:W-:Y:S02]  /*0b00*/  IMAD R5, R14.reuse, R5, R9 ;  /* 0x000000050e057224 */ /* 0x040fe400078e0209 */
[C---:B------:R-:W-:Y:S02]  /*0b10*/  IMAD R3, R14.reuse, R3, R7 ;  /* 0x000000030e037224 */ /* 0x040fe400078e0207 */
[----:B------:R-:W-:Y:S01]  /*0b20*/  IMAD.MOV.U32 R9, RZ, RZ, R8 ;  /* 0x000000ffff097224 */ /* 0x000fe200078e0008 */
[----:B------:R-:W-:Y:S01]  /*0b30*/  ISETP.GT.U32.AND P6, PT, R14, R5, PT ;  /* 0x000000050e00720c */ /* 0x000fe20003fc4070 */
[----:B------:R-:W-:Y:S01]  /*0b40*/  IMAD.HI.U32 R7, R4, R17, RZ ;  /* 0x0000001104077227 */ /* 0x000fe200078e00ff */
[----:B------:R-:W-:-:S03]  /*0b50*/  ISETP.GT.U32.AND P2, PT, R14, R3, PT ;  /* 0x000000030e00720c */ /* 0x000fc60003f44070 */
[----:B------:R-:W-:Y:S02]  /*0b60*/  IMAD.MOV R6, RZ, RZ, -R6 ;  /* 0x000000ffff067224 */ /* 0x000fe400078e0a06 */
[----:B------:R-:W-:-:S04]  /*0b70*/  IMAD.HI.U32 R8, R4, R9, RZ ;  /* 0x0000000904087227 */ /* 0x000fc800078e00ff */
[----:B------:R-:W-:Y:S02]  /*0b80*/  IMAD.MOV R7, RZ, RZ, -R7 ;  /* 0x000000ffff077224 */ /* 0x000fe400078e0a07 */
[C---:B------:R-:W-:Y:S01]  /*0b90*/  IMAD R6, R14.reuse, R6, R15 ;  /* 0x000000060e067224 */ /* 0x040fe200078e020f */
[----:B------:R-:W-:Y:S01]  /*0ba0*/  IABS R15, R24 ;  /* 0x00000018000f7213 */ /* 0x000fe20000000000 */
[----:B------:R-:W-:Y:S02]  /*0bb0*/  IMAD.MOV R8, RZ, RZ, -R8 ;  /* 0x000000ffff087224 */ /* 0x000fe400078e0a08 */
[C---:B------:R-:W-:Y:S01]  /*0bc0*/  IMAD R7, R14.reuse, R7, R17 ;  /* 0x000000070e077224 */ /* 0x040fe200078e0211 */
[C---:B------:R-:W-:Y:S01]  /*0bd0*/  ISETP.GT.U32.AND P3, PT, R14.reuse, R6, PT ;  /* 0x000000060e00720c */ /* 0x040fe20003f64070 */
[----:B------:R-:W-:Y:S02]  /*0be0*/  IMAD.MOV.U32 R17, RZ, RZ, R10 ;  /* 0x000000ffff117224 */ /* 0x000fe400078e000a */
[C---:B------:R-:W-:Y:S01]  /*0bf0*/  IMAD R8, R14.reuse, R8, R9 ;  /* 0x000000080e087224 */ /* 0x040fe200078e0209 */
[----:B------:R-:W-:Y:S01]  /*0c00*/  ISETP.GT.U32.AND P5, PT, R14, R7, PT ;  /* 0x000000070e00720c */ /* 0x000fe20003fa4070 */
[----:B------:R-:W-:-:S04]  /*0c10*/  IMAD.HI.U32 R9, R4, R15, RZ ;  /* 0x0000000f04097227 */ /* 0x000fc800078e00ff */
[----:B------:R-:W-:Y:S01]  /*0c20*/  @!P0 IMAD.IADD R2, R2, 0x1, -R11 ;  /* 0x0000000102028824 */ /* 0x000fe200078e0a0b */
[----:B------:R-:W-:Y:S01]  /*0c30*/  ISETP.NE.AND P0, PT, R12, RZ, PT ;  /* 0x000000ff0c00720c */ /* 0x000fe20003f05270 */
[----:B------:R-:W-:-:S04]  /*0c40*/  IMAD.HI.U32 R10, R4, R17, RZ ;  /* 0x00000011040a7227 */ /* 0x000fc800078e00ff */
[----:B------:R-:W-:-:S04]  /*0c50*/  IMAD.HI.U32 R4, R4, R19, RZ ;  /* 0x0000001304047227 */ /* 0x000fc800078e00ff */
[----:B------:R-:W-:Y:S02]  /*0c60*/  IMAD.MOV R9, RZ, RZ, -R9 ;  /* 0x000000ffff097224 */ /* 0x000fe400078e0a09 */
[----:B------:R-:W-:Y:S02]  /*0c70*/  IMAD.MOV R10, RZ, RZ, -R10 ;  /* 0x000000ffff0a7224 */ /* 0x000fe400078e0a0a */
[----:B------:R-:W-:Y:S02]  /*0c80*/  IMAD.MOV R4, RZ, RZ, -R4 ;  /* 0x000000ffff047224 */ /* 0x000fe400078e0a04 */
[C---:B------:R-:W-:Y:S02]  /*0c90*/  IMAD R9, R14.reuse, R9, R15 ;  /* 0x000000090e097224 */ /* 0x040fe400078e020f */
[C---:B------:R-:W-:Y:S02]  /*0ca0*/  IMAD R10, R14.reuse, R10, R17 ;  /* 0x0000000a0e0a7224 */ /* 0x040fe400078e0211 */
[C---:B------:R-:W-:Y:S01]  /*0cb0*/  IMAD R11, R14.reuse, R4, R19 ;  /* 0x000000040e0b7224 */ /* 0x040fe200078e0213 */
[----:B------:R-:W-:Y:S01]  /*0cc0*/  LOP3.LUT R4, RZ, R13, RZ, 0x33, !PT ;  /* 0x0000000dff047212 */ /* 0x000fe200078e33ff */
[----:B------:R-:W-:Y:S01]  /*0cd0*/  @!P2 IMAD.IADD R3, R3, 0x1, -R14 ;  /* 0x000000010303a824 */ /* 0x000fe200078e0a0e */
[C---:B------:R-:W-:Y:S01]  /*0ce0*/  ISETP.GT.U32.AND P2, PT, R14.reuse, R10, PT ;  /* 0x0000000a0e00720c */ /* 0x040fe20003f44070 */
[----:B------:R-:W-:Y:S01]  /*0cf0*/  @!P1 IMAD.MOV R2, RZ, RZ, -R2 ;  /* 0x000000ffff029224 */ /* 0x000fe200078e0a02 */
[----:B------:R-:W-:Y:S01]  /*0d00*/  ISETP.GT.U32.AND P1, PT, R14, R9, PT ;  /* 0x000000090e00720c */ /* 0x000fe20003f24070 */
[--C-:B------:R-:W-:Y:S01]  /*0d10*/  @!P6 IMAD.IADD R5, R5, 0x1, -R14.reuse ;  /* 0x000000010505e824 */ /* 0x100fe200078e0a0e */
[----:B------:R-:W-:Y:S01]  /*0d20*/  @!P0 LOP3.LUT R2, RZ, R12, RZ, 0x33, !PT ;  /* 0x0000000cff028212 */ /* 0x000fe200078e33ff */
[--C-:B------:R-:W-:Y:S01]  /*0d30*/  @!P3 IMAD.IADD R6, R6, 0x1, -R14.reuse ;  /* 0x000000010606b824 */ /* 0x100fe200078e0a0e */
[C---:B------:R-:W-:Y:S01]  /*0d40*/  ISETP.GT.U32.AND P0, PT, R14.reuse, R8, PT ;  /* 0x000000080e00720c */ /* 0x040fe20003f04070 */
[--C-:B------:R-:W-:Y:S01]  /*0d50*/  @!P5 IMAD.IADD R7, R7, 0x1, -R14.reuse ;  /* 0x000000010707d824 */ /* 0x100fe200078e0a0e */
[C---:B------:R-:W-:Y:S01]  /*0d60*/  ISETP.GT.U32.AND P4, PT, R14.reuse, R11, PT ;  /* 0x0000000b0e00720c */ /* 0x040fe20003f84070 */
[----:B------:R-:W1:Y:S01]  /*0d70*/  LDC R12, c[0x0][0x3b0] ;  /* 0x0000ec00ff0c7b82 */ /* 0x000e620000000800 */
[----:B------:R-:W-:Y:S01]  /*0d80*/  ISETP.GT.U32.AND P6, PT, R14, R3, PT ;  /* 0x000000030e00720c */ /* 0x000fe20003fc4070 */
[----:B0-----:R-:W-:Y:S01]  /*0d90*/  IMAD R2, R2, UR6, RZ ;  /* 0x0000000602027c24 */ /* 0x001fe2000f8e02ff */
[----:B------:R-:W-:Y:S01]  /*0da0*/  ISETP.GT.U32.AND P3, PT, R14, R5, PT ;  /* 0x000000050e00720c */ /* 0x000fe20003f64070 */
[--C-:B------:R-:W-:Y:S01]  /*0db0*/  @!P2 IMAD.IADD R10, R10, 0x1, -R14.reuse ;  /* 0x000000010a0aa824 */ /* 0x100fe200078e0a0e */
[----:B------:R-:W-:Y:S01]  /*0dc0*/  ISETP.GE.AND P5, PT, R18, RZ, PT ;  /* 0x000000ff1200720c */ /* 0x000fe20003fa6270 */
[--C-:B------:R-:W-:Y:S01]  /*0dd0*/  @!P1 IMAD.IADD R9, R9, 0x1, -R14.reuse ;  /* 0x0000000109099824 */ /* 0x100fe200078e0a0e */
[C---:B------:R-:W-:Y:S01]  /*0de0*/  ISETP.GT.U32.AND P1, PT, R14.reuse, R6, PT ;  /* 0x000000060e00720c */ /* 0x040fe20003f24070 */
[----:B------:R-:W0:Y:S01]  /*0df0*/  LDCU UR6, c[0x0][0x3a8] ;  /* 0x00007500ff0677ac */ /* 0x000e220008000800 */
[----:B------:R-:W-:Y:S01]  /*0e00*/  ISETP.GT.U32.AND P2, PT, R14, R7, PT ;  /* 0x000000070e00720c */ /* 0x000fe20003f44070 */
[--C-:B------:R-:W-:Y:S01]  /*0e10*/  @!P0 IMAD.IADD R8, R8, 0x1, -R14.reuse ;  /* 0x0000000108088824 */ /* 0x100fe200078e0a0e */
[----:B------:R-:W-:Y:S01]  /*0e20*/  ISETP.GE.AND P0, PT, R20, RZ, PT ;  /* 0x000000ff1400720c */ /* 0x000fe20003f06270 */
[--C-:B------:R-:W-:Y:S01]  /*0e30*/  @!P4 IMAD.IADD R11, R11, 0x1, -R14.reuse ;  /* 0x000000010b0bc824 */ /* 0x100fe200078e0a0e */
[C---:B------:R-:W-:Y:S01]  /*0e40*/  ISETP.GT.U32.AND P4, PT, R14.reuse, R9, PT ;  /* 0x000000090e00720c */ /* 0x040fe20003f84070 */
[--C-:B------:R-:W-:Y:S01]  /*0e50*/  @!P6 IMAD.IADD R3, R3, 0x1, -R14.reuse ;  /* 0x000000010303e824 */ /* 0x100fe200078e0a0e */
[C---:B------:R-:W-:Y:S01]  /*0e60*/  ISETP.GT.U32.AND P6, PT, R14.reuse, R10, PT ;  /* 0x0000000a0e00720c */ /* 0x040fe20003fc4070 */
[--C-:B------:R-:W-:Y:S01]  /*0e70*/  @!P3 IMAD.IADD R5, R5, 0x1, -R14.reuse ;  /* 0x000000010505b824 */ /* 0x100fe200078e0a0e */
[C---:B------:R-:W-:Y:S01]  /*0e80*/  ISETP.GT.U32.AND P3, PT, R14.reuse, R8, PT ;  /* 0x000000080e00720c */ /* 0x040fe20003f64070 */
[----:B------:R-:W-:Y:S01]  /*0e90*/  @!P5 IMAD.MOV R3, RZ, RZ, -R3 ;  /* 0x000000ffff03d224 */ /* 0x000fe200078e0a03 */
[----:B------:R-:W-:Y:S01]  /*0ea0*/  ISETP.GT.U32.AND P5, PT, R14, R11, PT ;  /* 0x0000000b0e00720c */ /* 0x000fe20003fa4070 */
[--C-:B------:R-:W-:Y:S01]  /*0eb0*/  @!P1 IMAD.IADD R6, R6, 0x1, -R14.reuse ;  /* 0x0000000106069824 */ /* 0x100fe200078e0a0e */
[----:B------:R-:W-:Y:S01]  /*0ec0*/  ISETP.GE.AND P1, PT, R21, RZ, PT ;  /* 0x000000ff1500720c */ /* 0x000fe20003f26270 */
[--C-:B------:R-:W-:Y:S01]  /*0ed0*/  @!P2 IMAD.IADD R7, R7, 0x1, -R14.reuse ;  /* 0x000000010707a824 */ /* 0x100fe200078e0a0e */
[----:B------:R-:W-:Y:S01]  /*0ee0*/  ISETP.GE.AND P2, PT, R22, RZ, PT ;  /* 0x000000ff1600720c */ /* 0x000fe20003f46270 */
[----:B------:R-:W-:Y:S01]  /*0ef0*/  @!P0 IMAD.MOV R5, RZ, RZ, -R5 ;  /* 0x000000ffff058224 */ /* 0x000fe200078e0a05 */
[----:B------:R-:W-:Y:S01]  /*0f00*/  ISETP.GE.AND P0, PT, R16, RZ, PT ;  /* 0x000000ff1000720c */ /* 0x000fe20003f06270 */
[--C-:B------:R-:W-:Y:S01]  /*0f10*/  @!P4 IMAD.IADD R9, R9, 0x1, -R14.reuse ;  /* 0x000000010909c824 */ /* 0x100fe200078e0a0e */
[----:B------:R-:W-:Y:S01]  /*0f20*/  ISETP.GE.AND P4, PT, R24, RZ, PT ;  /* 0x000000ff1800720c */ /* 0x000fe20003f86270 */
[--C-:B------:R-:W-:Y:S01]  /*0f30*/  @!P6 IMAD.IADD R10, R10, 0x1, -R14.reuse ;  /* 0x000000010a0ae824 */ /* 0x100fe200078e0a0e */
[----:B------:R-:W-:Y:S01]  /*0f40*/  ISETP.GE.AND P6, PT, R25, RZ, PT ;  /* 0x000000ff1900720c */ /* 0x000fe20003fc6270 */
[--C-:B------:R-:W-:Y:S01]  /*0f50*/  @!P3 IMAD.IADD R8, R8, 0x1, -R14.reuse ;  /* 0x000000010808b824 */ /* 0x100fe200078e0a0e */
[----:B------:R-:W-:Y:S01]  /*0f60*/  ISETP.GE.AND P3, PT, R23, RZ, PT ;  /* 0x000000ff1700720c */ /* 0x000fe20003f66270 */
[----:B------:R-:W-:Y:S01]  /*0f70*/  @!P5 IMAD.IADD R11, R11, 0x1, -R14 ;  /* 0x000000010b0bd824 */ /* 0x000fe200078e0a0e */
[----:B------:R-:W-:Y:S01]  /*0f80*/  ISETP.NE.AND P5, PT, R13, RZ, PT ;  /* 0x000000ff0d00720c */ /* 0x000fe20003fa5270 */
[----:B------:R-:W2:Y:S01]  /*0f90*/  LDC.64 R14, c[0x0][0x388] ;  /* 0x0000e200ff0e7b82 */ /* 0x000ea20000000a00 */
[----:B------:R-:W-:Y:S01]  /*0fa0*/  @!P1 IMAD.MOV R6, RZ, RZ, -R6 ;  /* 0x000000ffff069224 */ /* 0x000fe200078e0a06 */
[----:B------:R-:W-:-:S02]  /*0fb0*/  CS2R R16, SRZ ;  /* 0x0000000000107805 */ /* 0x000fc4000001ff00 */
[C---:B------:R-:W-:Y:S01]  /*0fc0*/  SEL R3, R4.reuse, R3, !P5 ;  /* 0x0000000304037207 */ /* 0x040fe20006800000 */
[----:B------:R-:W-:Y:S01]  /*0fd0*/  @!P2 IMAD.MOV R7, RZ, RZ, -R7 ;  /* 0x000000ffff07a224 */ /* 0x000fe200078e0a07 */
        /* <DEDUP_REMOVED lines=9> */
[----:B-1----:R-:W-:Y:S01]  /*1070*/  IMAD R3, R3, R12, RZ ;  /* 0x0000000c03037224 */ /* 0x002fe200078e02ff */
[C---:B------:R-:W-:Y:S01]  /*1080*/  SEL R8, R4.reuse, R8, !P5 ;  /* 0x0000000804087207 */ /* 0x040fe20006800000 */
[-C--:B------:R-:W-:Y:S01]  /*1090*/  IMAD R9, R9, R12.reuse, RZ ;  /* 0x0000000c09097224 */ /* 0x080fe200078e02ff */
[----:B------:R-:W-:Y:S01]  /*10a0*/  SEL R4, R4, R11, !P5 ;  /* 0x0000000b04047207 */ /* 0x000fe20006800000 */
[-C--:B------:R-:W-:Y:S01]  /*10b0*/  IMAD R5, R5, R12.reuse, RZ ;  /* 0x0000000c05057224 */ /* 0x080fe200078e02ff */
[----:B------:R-:W-:Y:S01]  /*10c0*/  CS2R R18, SRZ ;  /* 0x0000000000127805 */ /* 0x000fe2000001ff00 */
[-C--:B------:R-:W-:Y:S01]  /*10d0*/  IMAD R6, R6, R12.reuse, RZ ;  /* 0x0000000c06067224 */ /* 0x080fe200078e02ff */
[----:B0-----:R-:W-:Y:S01]  /*10e0*/  USHF.L.U32 UR71, UR6, 0x6, URZ ;  /* 0x0000000606477899 */ /* 0x001fe200080006ff */
[----:B------:R-:W-:Y:S01]  /*10f0*/  IMAD R7, R7, R12, RZ ;  /* 0x0000000c07077224 */ /* 0x000fe200078e02ff */
[----:B------:R-:W-:Y:S01]  /*1100*/  UIMAD UR12, UR6, 0x3d, URZ ;  /* 0x0000003d060c78a4 */ /* 0x000fe2000f8e02ff */
[----:B--2---:R-:W-:Y:S01]  /*1110*/  LEA R11, P6, R3, R14, 0x1 ;  /* 0x0000000e030b7211 */ /* 0x004fe200078c08ff */
[----:B------:R-:W-:Y:S01]  /*1120*/  IMAD R124, R8, R12, RZ ;  /* 0x0000000c087c7224 */ /* 0x000fe200078e02ff */
[----:B------:R-:W-:Y:S01]  /*1130*/  LEA R99, P5, R9, R14, 0x1 ;  /* 0x0000000e09637211 */ /* 0x000fe200078a08ff */
[----:B------:R-:W-:Y:S01]  /*1140*/  IMAD R10, R10, R12, RZ ;  /* 0x0000000c0a0a7224 */ /* 0x000fe200078e02ff */
[----:B------:R-:W-:Y:S01]  /*1150*/  LEA R13, P1, R5, R14, 0x1 ;  /* 0x0000000e050d7211 */ /* 0x000fe200078208ff */
[----:B------:R-:W-:Y:S01]  /*1160*/  IMAD R4, R4, R12, RZ ;  /* 0x0000000c04047224 */ /* 0x000fe200078e02ff */
[-C--:B------:R-:W-:Y:S01]  /*1170*/  LEA R12, P2, R6, R14.reuse, 0x1 ;  /* 0x0000000e060c7211 */ /* 0x080fe200078408ff */
[----:B------:R0:W-:Y:S01]  /*1180*/  STL [R1+0x7c], R11 ;  /* 0x00007c0b01007387 */ /* 0x0001e20000100800 */
[-C--:B------:R-:W-:Y:S01]  /*1190*/  LEA.HI.X.SX32 R97, R9, R15.reuse, 0x1, P5 ;  /* 0x0000000f09617211 */ /* 0x080fe200028f0eff */
[----:B------:R-:W-:Y:S01]  /*11a0*/  UIMAD UR13, UR6, 0x3c, URZ ;  /* 0x0000003c060d78a4 */ /* 0x000fe2000f8e02ff */
[----:B------:R-:W1:Y:S01]  /*11b0*/  LDC R9, c[0x0][0x3ac] ;  /* 0x0000eb00ff097b82 */ /* 0x000e620000000800 */
[----:B------:R-:W-:Y:S01]  /*11c0*/  STL [R1+0x74], R13 ;  /* 0x0000740d01007387 */ /* 0x000fe20000100800 */
[----:B---3--:R-:W-:Y:S01]  /*11d0*/  LEA R8, P0, R2, UR10, 0x1 ;  /* 0x0000000a02087c11 */ /* 0x008fe2000f8008ff */
[----:B------:R-:W-:Y:S01]  /*11e0*/  UIMAD UR10, UR6, 0x3f, URZ ;  /* 0x0000003f060a78a4 */ /* 0x000fe2000f8e02ff */
[CC--:B------:R-:W-:Y:S01]  /*11f0*/  LEA R125, P4, R124.reuse, R14.reuse, 0x1 ;  /* 0x0000000e7c7d7211 */ /* 0x0c0fe200078808ff */
[----:B------:R-:W-:Y:S01]  /*1200*/  STL [R1+0x34], R12 ;  /* 0x0000340c01007387 */ /* 0x000fe20000100800 */
[----:B------:R-:W-:Y:S01]  /*1210*/  UIMAD UR14, UR6, 0x3b, URZ ;  /* 0x0000003b060e78a4 */ /* 0x000fe2000f8e02ff */
[----:B0-----:R-:W-:Y:S01]  /*1220*/  LEA R11, P3, R7, R14, 0x1 ;  /* 0x0000000e070b7211 */ /* 0x001fe200078608ff */
[----:B------:R-:W-:Y:S01]  /*1230*/  UIMAD UR15, UR6, 0x3a, URZ ;  /* 0x0000003a060f78a4 */ /* 0x000fe2000f8e02ff */
[----:B------:R-:W-:Y:S01]  /*1240*/  LEA.HI.X.SX32 R124, R124, R15, 0x1, P4 ;  /* 0x0000000f7c7c7211 */ /* 0x000fe200020f0eff */
[----:B------:R-:W-:-:S02]  /*1250*/  UIMAD UR16, UR6, 0x39, URZ ;  /* 0x00000039061078a4 */ /* 0x000fc4000f8e02ff */
[----:B------:R0:W-:Y:S01]  /*1260*/  STL [R1+0x2c], R11 ;  /* 0x00002c0b01007387 */ /* 0x0001e20000100800 */
[----:B------:R-:W-:Y:S02]  /*1270*/  UIMAD UR17, UR6, 0x38, URZ ;  /* 0x00000038061178a4 */ /* 0x000fe4000f8e02ff */
[----:B------:R-:W-:Y:S02]  /*1280*/  UIMAD UR18, UR6, 0x37, URZ ;  /* 0x00000037061278a4 */ /* 0x000fe4000f8e02ff */
[----:B------:R-:W-:Y:S02]  /*1290*/  UIMAD UR19, UR6, 0x36, URZ ;  /* 0x00000036061378a4 */ /* 0x000fe4000f8e02ff */
[----:B------:R-:W-:Y:S02]  /*12a0*/  UIMAD UR20, UR6, 0x35, URZ ;  /* 0x00000035061478a4 */ /* 0x000fe4000f8e02ff */
[----:B------:R-:W-:Y:S01]  /*12b0*/  UIMAD UR21, UR6, 0x34, URZ ;  /* 0x00000034061578a4 */ /* 0x000fe2000f8e02ff */
[-C--:B0-----:R-:W-:Y:S01]  /*12c0*/  LEA.HI.X.SX32 R11, R3, R15.reuse, 0x1, P6 ;  /* 0x0000000f030b7211 */ /* 0x081fe200030f0eff */
[----:B------:R-:W-:Y:S01]  /*12d0*/  UIMAD UR22, UR6, 0x33, URZ ;  /* 0x00000033061678a4 */ /* 0x000fe2000f8e02ff */
[-C--:B------:R-:W-:Y:S01]  /*12e0*/  LEA.HI.X.SX32 R3, R5, R15.reuse, 0x1, P1 ;  /* 0x0000000f05037211 */ /* 0x080fe200008f0eff */
[----:B------:R-:W-:Y:S01]  /*12f0*/  UIMAD UR23, UR6, 0x32, URZ ;  /* 0x00000032061778a4 */ /* 0x000fe2000f8e02ff */
[-C--:B------:R-:W-:Y:S01]  /*1300*/  LEA.HI.X.SX32 R5, R6, R15.reuse, 0x1, P2 ;  /* 0x0000000f06057211 */ /* 0x080fe200010f0eff */
[----:B------:R-:W-:Y:S01]  /*1310*/  STL [R1+0x78], R11 ;  /* 0x0000780b01007387 */ /* 0x000fe20000100800 */
[-C--:B------:R-:W-:Y:S01]  /*1320*/  LEA R90, P1, R4, R14.reuse, 0x1 ;  /* 0x0000000e045a7211 */ /* 0x080fe200078208ff */
[----:B------:R-:W-:Y:S01]  /*1330*/  UIMAD UR24, UR6, 0x31, URZ ;  /* 0x00000031061878a4 */ /* 0x000fe2000f8e02ff */
[----:B------:R-:W-:Y:S01]  /*1340*/  LEA R96, P6, R10, R14, 0x1 ;  /* 0x0000000e0a607211 */ /* 0x000fe200078c08ff */
[----:B------:R0:W-:Y:S01]  /*1350*/  STL [R1+0x70], R3 ;  /* 0x0000700301007387 */ /* 0x0001e20000100800 */
[-C--:B------:R-:W-:Y:S01]  /*1360*/  LEA.HI.X.SX32 R88, R4, R15.reuse, 0x1, P1 ;  /* 0x0000000f04587211 */ /* 0x080fe200008f0eff */
[----:B------:R-:W-:Y:S01]  /*1370*/  UIMAD UR25, UR6, 0x30, URZ ;  /* 0x00000030061978a4 */ /* 0x000fe2000f8e02ff */
[----:B------:R-:W-:Y:S01]  /*1380*/  LEA.HI.X.SX32 R91, R10, R15, 0x1, P6 ;  /* 0x0000000f0a5b7211 */ /* 0x000fe200030f0eff */
[----:B------:R2:W-:Y:S01]  /*1390*/  STL [R1+0x30], R5 ;  /* 0x0000300501007387 */ /* 0x0005e20000100800 */
[----:B------:R-:W-:-:S02]  /*13a0*/  UIMAD UR26, UR6, 0x2f, URZ ;  /* 0x0000002f061a78a4 */ /* 0x000fc4000f8e02ff */
[----:B------:R-:W-:Y:S02]  /*13b0*/  UIMAD UR27, UR6, 0x2e, URZ ;  /* 0x0000002e061b78a4 */ /* 0x000fe4000f8e02ff */
[----:B------:R-:W-:Y:S01]  /*13c0*/  UIMAD UR28, UR6, 0x2d, URZ ;  /* 0x0000002d061c78a4 */ /* 0x000fe2000f8e02ff */
[----:B0-----:R-:W-:Y:S02]  /*13d0*/  LEA.HI.X.SX32 R3, R7, R15, 0x1, P3 ;  /* 0x0000000f07037211 */ /* 0x001fe400018f0eff */
[----:B------:R-:W-:Y:S01]  /*13e0*/  CS2R R6, SRZ ;  /* 0x0000000000067805 */ /* 0x000fe2000001ff00 */
[----:B------:R-:W-:Y:S01]  /*13f0*/  UIMAD UR29, UR6, 0x2c, URZ ;  /* 0x0000002c061d78a4 */ /* 0x000fe2000f8e02ff */
[----:B--2---:R-:W-:Y:S01]  /*1400*/  CS2R R4, SRZ ;  /* 0x0000000000047805 */ /* 0x004fe2000001ff00 */
[----:B------:R0:W-:Y:S01]  /*1410*/  STL [R1+0x28], R3 ;  /* 0x0000280301007387 */ /* 0x0001e20000100800 */
[----:B------:R-:W-:Y:S02]  /*1420*/  UIMAD UR30, UR6, 0x2b, URZ ;  /* 0x0000002b061e78a4 */ /* 0x000fe4000f8e02ff */
[----:B------:R-:W-:Y:S01]  /*1430*/  UIMAD UR31, UR6, 0x2a, URZ ;  /* 0x0000002a061f78a4 */ /* 0x000fe2000f8e02ff */
[----:B------:R2:W-:Y:S01]  /*1440*/  STL [R1+0x10], RZ ;  /* 0x000010ff01007387 */ /* 0x0005e20000100800 */
[----:B------:R-:W-:-:S02]  /*1450*/  UIMAD UR32, UR6, 0x29, URZ ;  /* 0x00000029062078a4 */ /* 0x000fc4000f8e02ff */
[----:B------:R-:W-:Y:S01]  /*1460*/  UIMAD UR33, UR6, 0x28, URZ ;  /* 0x00000028062178a4 */ /* 0x000fe2000f8e02ff */
[----:B------:R2:W-:Y:S01]  /*1470*/  STL [R1+0x14], RZ ;  /* 0x000014ff01007387 */ /* 0x0005e20000100800 */
[----:B------:R-:W-:Y:S01]  /*1480*/  UIMAD UR34, UR6, 0x27, URZ ;  /* 0x00000027062278a4 */ /* 0x000fe2000f8e02ff */
[----:B0-----:R-:W-:Y:S01]  /*1490*/  LEA.HI.X.SX32 R3, R2, UR11, 0x1, P0 ;  /* 0x0000000b02037c11 */ /* 0x001fe200080f0eff */
[----:B------:R-:W-:Y:S01]  /*14a0*/  UIMAD UR11, UR6, 0x3e, URZ ;  /* 0x0000003e060b78a4 */ /* 0x000fe2000f8e02ff */
[----:B------:R-:W-:Y:S01]  /*14b0*/  LOP3.LUT R2, R0, 0x3f, RZ, 0xc0, !PT ;  /* 0x0000003f00027812 */ /* 0x000fe200078ec0ff */
[----:B------:R2:W-:Y:S01]  /*14c0*/  STL [R1+0x18], RZ ;  /* 0x000018ff01007387 */ /* 0x0005e20000100800 */
[----:B-----5:R-:W-:Y:S01]  /*14d0*/  IMAD.U32 R0, RZ, RZ, UR7 ;  /* 0x00000007ff007e24 */ /* 0x020fe2000f8e00ff */
[----:B------:R-:W-:Y:S02]  /*14e0*/  UIMAD UR35, UR6, 0x26, URZ ;  /* 0x00000026062378a4 */ /* 0x000fe4000f8e02ff */
[----:B------:R2:W-:Y:S01]  /*14f0*/  STL [R1+0x1c], RZ ;  /* 0x00001cff01007387 */ /* 0x0005e20000100800 */
[----:B-1----:R-:W-:Y:S01]  /*1500*/  IMAD R2, R2, R9, RZ ;  /* 0x0000000902027224 */ /* 0x002fe200078e02ff */
[----:B------:R-:W-:-:S02]  /*1510*/  UIMAD UR36, UR6, 0x25, URZ ;  /* 0x00000025062478a4 */ /* 0x000fc4000f8e02ff */
[----:B------:R2:W-:Y:S01]  /*1520*/  STL [R1], RZ ;  /* 0x000000ff01007387 */ /* 0x0005e20000100800 */
[----:B------:R-:W-:Y:S02]  /*1530*/  UIMAD UR37, UR6, 0x24, URZ ;  /* 0x00000024062578a4 */ /* 0x000fe4000f8e02ff */
[----:B------:R-:W-:Y:S01]  /*1540*/  UIMAD UR38, UR6, 0x23, URZ ;  /* 0x00000023062678a4 */ /* 0x000fe2000f8e02ff */
[----:B------:R2:W-:Y:S01]  /*1550*/  STL [R1+0x4], RZ ;  /* 0x000004ff01007387 */ /* 0x0005e20000100800 */
[----:B------:R-:W-:Y:S02]  /*1560*/  UIMAD UR39, UR6, 0x22, URZ ;  /* 0x00000022062778a4 */ /* 0x000fe4000f8e02ff */
[----:B------:R-:W-:Y:S01]  /*1570*/  UIMAD UR40, UR6, 0x21, URZ ;  /* 0x00000021062878a4 */ /* 0x000fe2000f8e02ff */
[----:B------:R2:W-:Y:S01]  /*1580*/  STL [R1+0x8], RZ ;  /* 0x000008ff01007387 */ /* 0x0005e20000100800 */
[----:B------:R-:W-:Y:S02]  /*1590*/  USHF.L.U32 UR41, UR6, 0x5, URZ ;  /* 0x0000000506297899 */ /* 0x000fe400080006ff */
[----:B------:R-:W-:Y:S01]  /*15a0*/  UIMAD UR42, UR6, 0x1f, URZ ;  /* 0x0000001f062a78a4 */ /* 0x000fe2000f8e02ff */
[----:B------:R2:W-:Y:S01]  /*15b0*/  STL [R1+0xc], RZ ;  /* 0x00000cff01007387 */ /* 0x0005e20000100800 */
[----:B------:R-:W-:-:S02]  /*15c0*/  UIMAD UR43, UR6, 0x1e, URZ ;  /* 0x0000001e062b78a4 */ /* 0x000fc4000f8e02ff */
[----:B------:R-:W-:Y:S01]  /*15d0*/  UIMAD UR44, UR6, 0x1d, URZ ;  /* 0x0000001d062c78a4 */ /* 0x000fe2000f8e02ff */
[----:B------:R2:W-:Y:S01]  /*15e0*/  STL [R1+0x20], R2 ;  /* 0x0000200201007387 */ /* 0x0005e20000100800 */
[----:B------:R-:W-:Y:S02]  /*15f0*/  UIMAD UR45, UR6, 0x1c, URZ ;  /* 0x0000001c062d78a4 */ /* 0x000fe4000f8e02ff */
[----:B------:R-:W-:Y:S02]  /*1600*/  UIMAD UR46, UR6, 0x1b, URZ ;  /* 0x0000001b062e78a4 */ /* 0x000fe4000f8e02ff */
[----:B------:R-:W-:Y:S02]  /*1610*/  UIMAD UR47, UR6, 0x1a, URZ ;  /* 0x0000001a062f78a4 */ /* 0x000fe4000f8e02ff */
[----:B------:R-:W-:Y:S02]  /*1620*/  UIMAD UR48, UR6, 0x19, URZ ;  /* 0x00000019063078a4 */ /* 0x000fe4000f8e02ff */
[----:B------:R-:W-:-:S02]  /*1630*/  UIMAD UR49, UR6, 0x18, URZ ;  /* 0x00000018063178a4 */ /* 0x000fc4000f8e02ff */
[----:B------:R-:W-:Y:S02]  /*1640*/  UIMAD UR50, UR6, 0x17, URZ ;  /* 0x00000017063278a4 */ /* 0x000fe4000f8e02ff */
[----:B------:R-:W-:Y:S02]  /*1650*/  UIMAD UR51, UR6, 0x16, URZ ;  /* 0x00000016063378a4 */ /* 0x000fe4000f8e02ff */
[----:B------:R-:W-:Y:S02]  /*1660*/  UIMAD UR52, UR6, 0x15, URZ ;  /* 0x00000015063478a4 */ /* 0x000fe4000f8e02ff */
[----:B------:R-:W-:Y:S02]  /*1670*/  UIMAD UR53, UR6, 0x14, URZ ;  /* 0x00000014063578a4 */ /* 0x000fe4000f8e02ff */
[----:B------:R-:W-:Y:S02]  /*1680*/  UIMAD UR54, UR6, 0x13, URZ ;  /* 0x00000013063678a4 */ /* 0x000fe4000f8e02ff */
[----:B------:R-:W-:-:S02]  /*1690*/  UIMAD UR55, UR6, 0x12, URZ ;  /* 0x00000012063778a4 */ /* 0x000fc4000f8e02ff */
[----:B------:R-:W-:Y:S02]  /*16a0*/  UIMAD UR56, UR6, 0x11, URZ ;  /* 0x00000011063878a4 */ /* 0x000fe4000f8e02ff */
[----:B------:R-:W-:Y:S02]  /*16b0*/  USHF.L.U32 UR57, UR6, 0x4, URZ ;  /* 0x0000000406397899 */ /* 0x000fe400080006ff */
[----:B------:R-:W-:Y:S02]  /*16c0*/  UIMAD UR58, UR6, 0xf, URZ ;  /* 0x0000000f063a78a4 */ /* 0x000fe4000f8e02ff */
[----:B------:R-:W-:Y:S02]  /*16d0*/  UIMAD UR59, UR6, 0xe, URZ ;  /* 0x0000000e063b78a4 */ /* 0x000fe4000f8e02ff */
[----:B------:R-:W-:Y:S02]  /*16e0*/  UIMAD UR60, UR6, 0xd, URZ ;  /* 0x0000000d063c78a4 */ /* 0x000fe4000f8e02ff */
[----:B------:R-:W-:-:S02]  /*16f0*/  UIMAD UR61, UR6, 0xc, URZ ;  /* 0x0000000c063d78a4 */ /* 0x000fc4000f8e02ff */
[----:B------:R-:W-:Y:S02]  /*1700*/  UIMAD UR62, UR6, 0xb, URZ ;  /* 0x0000000b063e78a4 */ /* 0x000fe4000f8e02ff */
[----:B------:R-:W-:Y:S02]  /*1710*/  UIMAD UR63, UR6, 0xa, URZ ;  /* 0x0000000a063f78a4 */ /* 0x000fe4000f8e02ff */
[----:B------:R-:W-:Y:S02]  /*1720*/  UIMAD UR64, UR6, 0x9, URZ ;  /* 0x00000009064078a4 */ /* 0x000fe4000f8e02ff */
[----:B------:R-:W-:Y:S02]  /*1730*/  USHF.L.U32 UR65, UR6, 0x3, URZ ;  /* 0x0000000306417899 */ /* 0x000fe400080006ff */
[----:B------:R-:W-:Y:S02]  /*1740*/  UIMAD UR66, UR6, 0x7, URZ ;  /* 0x00000007064278a4 */ /* 0x000fe4000f8e02ff */
[----:B------:R-:W-:-:S02]  /*1750*/  UIMAD UR67, UR6, 0x6, URZ ;  /* 0x00000006064378a4 */ /* 0x000fc4000f8e02ff */
[----:B------:R-:W-:Y:S02]  /*1760*/  UIMAD UR68, UR6, 0x5, URZ ;  /* 0x00000005064478a4 */ /* 0x000fe4000f8e02ff */
[----:B------:R-:W-:Y:S02]  /*1770*/  USHF.L.U32 UR69, UR6, 0x2, URZ ;  /* 0x0000000206457899 */ /* 0x000fe400080006ff */
[----:B------:R-:W-:Y:S02]  /*1780*/  UIMAD UR70, UR6, 0x3, URZ ;  /* 0x00000003064678a4 */ /* 0x000fe4000f8e02ff */
[----:B--2---:R-:W-:-:S12]  /*1790*/  USHF.L.U32 UR4, UR6, 0x1, URZ ;  /* 0x0000000106047899 */ /* 0x004fd800080006ff */
.L_x_1:
[----:B------:R0:W-:Y:S01]  /*17a0*/  STL.64 [R1+0xa8], R86 ;  /* 0x0000a85601007387 */ /* 0x0001e20000100a00 */
[C---:B------:R-:W-:Y:S01]  /*17b0*/  ISETP.GT.AND P0, PT, R0.reuse, 0x2, PT ;  /* 0x000000020000780c */ /* 0x040fe20003f04270 */
[----:B------:R-:W-:Y:S01]  /*17c0*/  IMAD.U32 R11, RZ, RZ, UR4 ;  /* 0x00000004ff0b7e24 */ /* 0x000fe2000f8e00ff */
[C---:B------:R-:W-:Y:S01]  /*17d0*/  ISETP.GT.AND P1, PT, R0.reuse, 0x3, PT ;  /* 0x000000030000780c */ /* 0x040fe20003f24270 */
[----:B------:R-:W-:Y:S02]  /*17e0*/  IMAD.MOV.U32 R2, RZ, RZ, R8 ;  /* 0x000000ffff027224 */ /* 0x000fe400078e0008 */
[----:B------:R-:W-:Y:S01]  /*17f0*/  IMAD.U32 R9, RZ, RZ, UR70 ;  /* 0x00000046ff097e24 */ /* 0x000fe2000f8e00ff */
[C---:B------:R-:W-:Y:S01]  /*1800*/  ISETP.GT.AND P4, PT, R0.reuse, 0x8, PT ;  /* 0x000000080000780c */ /* 0x040fe20003f84270 */
[----:B------:R-:W-:Y:S01]  /*1810*/  IMAD.U32 R25, RZ, RZ, UR69 ;  /* 0x00000045ff197e24 */ /* 0x000fe2000f8e00ff */
[C---:B------:R-:W-:Y:S01]  /*1820*/  ISETP.GT.AND P3, PT, R0.reuse, 0x7, PT ;  /* 0x000000070000780c */ /* 0x040fe20003f64270 */
[----:B------:R-:W-:Y:S01]  /*1830*/  IMAD.U32 R23, RZ, RZ, UR68 ;  /* 0x00000044ff177e24 */ /* 0x000fe2000f8e00ff */
[----:B------:R-:W-:Y:S01]  /*1840*/  ISETP.GT.AND P2, PT, R0, 0x6, PT ;  /* 0x000000060000780c */ /* 0x000fe20003f44270 */
[----:B0-----:R-:W2:Y:S01]  /*1850*/  LDL R87, [R1+0x20] ;  /* 0x0000200001577983 */ /* 0x001ea20000100800 */
[----:B------:R-:W-:Y:S01]  /*1860*/  IMAD.WIDE R10, R11, 0x2, R2 ;  /* 0x000000020b0a7825 */ /* 0x000fe200078e0202 */
[----:B------:R-:W-:Y:S01]  /*1870*/  PRMT R31, RZ, 0x7610, R31 ;  /* 0x00007610ff1f7816 */ /* 0x000fe2000000001f */
[----:B------:R-:W0:Y:S01]  /*1880*/  LDC R75, c[0x0][0x3a8] ;  /* 0x0000ea00ff4b7b82 */ /* 0x000e220000000800 */
[----:B------:R1:W-:Y:S01]  /*1890*/  STL [R1+0xa0], R80 ;  /* 0x0000a05001007387 */ /* 0x0003e20000100800 */
[----:B------:R-:W-:-:S03]  /*18a0*/  IMAD.WIDE R8, R9, 0x2, R2 ;  /* 0x0000000209087825 */ /* 0x000fc600078e0202 */
[----:B------:R-:W-:Y:S04]  /*18b0*/  STL [R1+0x9c], R81 ;  /* 0x00009c5101007387 */ /* 0x000fe80000100800 */
[----:B------:R3:W-:Y:S01]  /*18c0*/  STL [R1+0x98], R82 ;  /* 0x0000985201007387 */ /* 0x0007e20000100800 */
[----:B-1----:R-:W-:-:S03]  /*18d0*/  PRMT R80, RZ, 0x7610, R80 ;  /* 0x00007610ff507816 */ /* 0x002fc60000000050 */
[----:B------:R-:W-:Y:S04]  /*18e0*/  STL [R1+0x94], R83 ;  /* 0x0000945301007387 */ /* 0x000fe80000100800 */
[----:B------:R-:W4:Y:S01]  /*18f0*/  @P0 LDG.E.U16 R80, desc[UR8][R10.64] ;  /* 0x000000080a500981 */ /* 0x000f22000c1e1500 */
[----:B---3--:R-:W-:Y:S02]  /*1900*/  PRMT R82, RZ, 0x7610, R82 ;  /* 0x00007610ff527816 */ /* 0x008fe40000000052 */
[C---:B------:R-:W-:Y:S01]  /*1910*/  ISETP.GT.AND P0, PT, R0.reuse, 0x4, PT ;  /* 0x000000040000780c */ /* 0x040fe20003f04270 */
[----:B------:R1:W-:Y:S04]  /*1920*/  STL [R1+0x90], R76 ;  /* 0x0000904c01007387 */ /* 0x0003e80000100800 */
[----:B------:R3:W5:Y:S01]  /*1930*/  @P1 LDG.E.U16 R82, desc[UR8][R8.64] ;  /* 0x0000000808521981 */ /* 0x000762000c1e1500 */
[----:B------:R-:W-:Y:S01]  /*1940*/  ISETP.GT.AND P1, PT, R0, 0x5, PT ;  /* 0x000000050000780c */ /* 0x000fe20003f24270 */
[----:B------:R-:W-:-:S02]  /*1950*/  IMAD.U32 R21, RZ, RZ, UR65 ;  /* 0x00000041ff157e24 */ /* 0x000fc4000f8e00ff */
[----:B------:R3:W-:Y:S01]  /*1960*/  STL [R1+0x8c], R77 ;  /* 0x00008c4d01007387 */ /* 0x0007e20000100800 */
[----:B-1----:R-:W-:Y:S01]  /*1970*/  PRMT R76, RZ, 0x7610, R76 ;  /* 0x00007610ff4c7816 */ /* 0x002fe2000000004c */
[----:B------:R-:W-:Y:S02]  /*1980*/  IMAD.U32 R15, RZ, RZ, UR66 ;  /* 0x00000042ff0f7e24 */ /* 0x000fe4000f8e00ff */
[----:B------:R-:W-:Y:S01]  /*1990*/  STL [R1+0x88], R78 ;  /* 0x0000884e01007387 */ /* 0x000fe20000100800 */
[----:B---3--:R-:W-:-:S03]  /*19a0*/  IMAD.WIDE R8, R25, 0x2, R2 ;  /* 0x0000000219087825 */ /* 0x008fc600078e0202 */
[----:B------:R1:W-:Y:S01]  /*19b0*/  STL [R1+0x84], R79 ;  /* 0x0000844f01007387 */ /* 0x0003e20000100800 */
[----:B------:R-:W-:Y:S01]  /*19c0*/  PRMT R77, RZ, 0x7610, R77 ;  /* 0x00007610ff4d7816 */ /* 0x000fe2000000004d */
[----:B------:R-:W-:Y:S02]  /*19d0*/  IMAD.U32 R13, RZ, RZ, UR67 ;  /* 0x00000043ff0d7e24 */ /* 0x000fe4000f8e00ff */
[----:B------:R-:W3:Y:S01]  /*19e0*/  @P0 LDG.E.U16 R76, desc[UR8][R8.64] ;  /* 0x00000008084c0981 */ /* 0x000ee2000c1e1500 */
[----:B------:R-:W-:Y:S01]  /*19f0*/  IMAD.WIDE R10, R23, 0x2, R2 ;  /* 0x00000002170a7825 */ /* 0x000fe200078e0202 */
[----:B------:R-:W-:-:S03]  /*1a00*/  ISETP.GT.AND P0, PT, R0, 0x9, PT ;  /* 0x000000090000780c */ /* 0x000fc60003f04270 */
[----:B------:R-:W-:Y:S01]  /*1a10*/  IMAD.WIDE R20, R21, 0x2, R2 ;  /* 0x0000000215147825 */ /* 0x000fe200078e0202 */
[----:B-1----:R-:W-:Y:S01]  /*1a20*/  PRMT R79, RZ, 0x7610, R79 ;  /* 0x00007610ff4f7816 */ /* 0x002fe2000000004f */
[----:B------:R1:W2:Y:S01]  /*1a30*/  @P1 LDG.E.U16 R77, desc[UR8][R10.64] ;  /* 0x000000080a4d1981 */ /* 0x0002a2000c1e1500 */
[----:B------:R-:W-:Y:S01]  /*1a40*/  PRMT R78, RZ, 0x7610, R78 ;  /* 0x00007610ff4e7816 */ /* 0x000fe2000000004e */
[--C-:B------:R-:W-:Y:S01]  /*1a50*/  IMAD.WIDE R14, R15, 0x2, R2.reuse ;  /* 0x000000020f0e7825 */ /* 0x100fe200078e0202 */
[C---:B------:R-:W-:Y:S01]  /*1a60*/  ISETP.GT.AND P1, PT, R0.reuse, 0xa, PT ;  /* 0x0000000a0000780c */ /* 0x040fe20003f24270 */
[----:B------:R0:W2:Y:S02]  /*1a70*/  @P4 LDG.E.U16 R31, desc[UR8][R20.64] ;  /* 0x00000008141f4981 */ /* 0x0000a4000c1e1500 */
[----:B------:R-:W-:Y:S01]  /*1a80*/  IMAD.WIDE R12, R13, 0x2, R2 ;  /* 0x000000020d0c7825 */ /* 0x000fe200078e0202 */
[C---:B------:R-:W-:Y:S01]  /*1a90*/  ISETP.GT.AND P4, PT, R0.reuse, 0xd, PT ;  /* 0x0000000d0000780c */ /* 0x040fe20003f84270 */
[----:B------:R0:W2:Y:S02]  /*1aa0*/  @P3 LDG.E.U16 R79, desc[UR8][R14.64] ;  /* 0x000000080e4f3981 */ /* 0x0000a4000c1e1500 */
[----:B------:R-:W-:Y:S01]  /*1ab0*/  IMAD.U32 R23, RZ, RZ, UR64 ;  /* 0x00000040ff177e24 */ /* 0x000fe2000f8e00ff */
[C---:B------:R-:W-:Y:S01]  /*1ac0*/  ISETP.GT.AND P3, PT, R0.reuse, 0xc, PT ;  /* 0x0000000c0000780c */ /* 0x040fe20003f64270 */
[----:B------:R0:W2:Y:S01]  /*1ad0*/  @P2 LDG.E.U16 R78, desc[UR8][R12.64] ;  /* 0x000000080c4e2981 */ /* 0x0000a2000c1e1500 */
[----:B------:R-:W-:Y:S01]  /*1ae0*/  PRMT R67, RZ, 0x7610, R67 ;  /* 0x00007610ff437816 */ /* 0x000fe20000000043 */
[----:B-1----:R-:W-:Y:S01]  /*1af0*/  IMAD.U32 R11, RZ, RZ, UR63 ;  /* 0x0000003fff0b7e24 */ /* 0x002fe2000f8e00ff */
[----:B------:R-:W-:Y:S01]  /*1b00*/  ISETP.GT.AND P2, PT, R0, 0xb, PT ;  /* 0x0000000b0000780c */ /* 0x000fe20003f44270 */
[----:B0-----:R-:W-:-:S02]  /*1b10*/  IMAD.U32 R21, RZ, RZ, UR60 ;  /* 0x0000003cff157e24 */ /* 0x001fc4000f8e00ff */
[----:B------:R-:W-:Y:S01]  /*1b20*/  IMAD.WIDE R8, R23, 0x2, R2 ;  /* 0x0000000217087825 */ /* 0x000fe200078e0202 */
[----:B------:R-:W-:Y:S02]  /*1b30*/  PRMT R81, RZ, 0x7610, R81 ;  /* 0x00007610ff517816 */ /* 0x000fe40000000051 */
[----:B------:R-:W-:Y:S01]  /*1b40*/  PRMT R110, RZ, 0x7610, R110 ;  /* 0x00007610ff6e7816 */ /* 0x000fe2000000006e */
[----:B------:R-:W-:Y:S01]  /*1b50*/  IMAD.U32 R15, RZ, RZ, UR61 ;  /* 0x0000003dff0f7e24 */ /* 0x000fe2000f8e00ff */
[----:B------:R-:W2:Y:S01]  /*1b60*/  @P0 LDG.E.U16 R67, desc[UR8][R8.64] ;  /* 0x0000000808430981 */ /* 0x000ea2000c1e1500 */
[----:B------:R-:W-:Y:S02]  /*1b70*/  IMAD.U32 R13, RZ, RZ, UR62 ;  /* 0x0000003eff0d7e24 */ /* 0x000fe4000f8e00ff */
[----:B------:R-:W-:Y:S01]  /*1b80*/  IMAD.WIDE R10, R11, 0x2, R2 ;  /* 0x000000020b0a7825 */ /* 0x000fe200078e0202 */
[----:B------:R-:W-:-:S03]  /*1b90*/  PRMT R111, RZ, 0x7610, R111 ;  /* 0x00007610ff6f7816 */ /* 0x000fc6000000006f */
[----:B------:R-:W-:Y:S01]  /*1ba0*/  IMAD.WIDE R20, R21, 0x2, R2 ;  /* 0x0000000215147825 */ /* 0x000fe200078e0202 */
[C---:B------:R-:W-:Y:S01]  /*1bb0*/  ISETP.GT.AND P0, PT, R0.reuse, 0xe, PT ;  /* 0x0000000e0000780c */ /* 0x040fe20003f04270 */
        /* <DEDUP_REMOVED lines=12> */
[----:B0-----:R-:W-:Y:S01]  /*1c80*/  IMAD.U32 R11, RZ, RZ, UR58 ;  /* 0x0000003aff0b7e24 */ /* 0x001fe2000f8e00ff */
[----:B------:R-:W-:Y:S01]  /*1c90*/  ISETP.GT.AND P2, PT, R0, 0x10, PT ;  /* 0x000000100000780c */ /* 0x000fe20003f44270 */
[----:B-1----:R-:W-:-:S02]  /*1ca0*/  IMAD.U32 R21, RZ, RZ, UR55 ;  /* 0x00000037ff157e24 */ /* 0x002fc4000f8e00ff */
[----:B------:R-:W-:Y:S01]  /*1cb0*/  IMAD.WIDE R8, R23, 0x2, R2 ;  /* 0x0000000217087825 */ /* 0x000fe200078e0202 */
[----:B------:R-:W-:Y:S02]  /*1cc0*/  PRMT R108, RZ, 0x7610, R108 ;  /* 0x00007610ff6c7816 */ /* 0x000fe4000000006c */
[----:B------:R-:W-:Y:S01]  /*1cd0*/  PRMT R107, RZ, 0x7610, R107 ;  /* 0x00007610ff6b7816 */ /* 0x000fe2000000006b */
[----:B------:R-:W-:Y:S01]  /*1ce0*/  IMAD.U32 R15, RZ, RZ, UR56 ;  /* 0x00000038ff0f7e24 */ /* 0x000fe2000f8e00ff */
[----:B------:R0:W2:Y:S01]  /*1cf0*/  @P0 LDG.E.U16 R109, desc[UR8][R8.64] ;  /* 0x00000008086d0981 */ /* 0x0000a2000c1e1500 */
[----:B------:R-:W-:Y:S02]  /*1d00*/  IMAD.U32 R13, RZ, RZ, UR57 ;  /* 0x00000039ff0d7e24 */ /* 0x000fe4000f8e00ff */
[----:B------:R-:W-:Y:S01]  /*1d10*/  IMAD.WIDE R10, R11, 0x2, R2 ;  /* 0x000000020b0a7825 */ /* 0x000fe200078e0202 */
[----:B------:R-:W-:-:S03]  /*1d20*/  PRMT R66, RZ, 0x7610, R66 ;  /* 0x00007610ff427816 */ /* 0x000fc60000000042 */
[----:B------:R-:W-:Y:S01]  /*1d30*/  IMAD.WIDE R20, R21, 0x2, R2 ;  /* 0x0000000215147825 */ /* 0x000fe200078e0202 */
[C---:B------:R-:W-:Y:S01]  /*1d40*/  ISETP.GT.AND P0, PT, R0.reuse, RZ, PT ;  /* 0x000000ff0000720c */ /* 0x040fe20003f04270 */
[----:B------:R-:W2:Y:S01]  /*1d50*/  @P1 LDG.E.U16 R108, desc[UR8][R10.64] ;  /* 0x000000080a6c1981 */ /* 0x000ea2000c1e1500 */
[----:B------:R-:W-:Y:S01]  /*1d60*/  PRMT R30, RZ, 0x7610, R30 ;  /* 0x00007610ff1e7816 */ /* 0x000fe2000000001e */
[--C-:B------:R-:W-:Y:S01]  /*1d70*/  IMAD.WIDE R14, R15, 0x2, R2.reuse ;  /* 0x000000020f0e7825 */ /* 0x100fe200078e0202 */
[C---:B------:R-:W-:Y:S01]  /*1d80*/  ISETP.GT.AND P1, PT, R0.reuse, 0x13, PT ;  /* 0x000000130000780c */ /* 0x040fe20003f24270 */
[----:B------:R-:W2:Y:S02]  /*1d90*/  @P4 LDG.E.U16 R107, desc[UR8][R20.64] ;  /* 0x00000008146b4981 */ /* 0x000ea4000c1e1500 */
[----:B------:R-:W-:Y:S01]  /*1da0*/  IMAD.WIDE R12, R13, 0x2, R2 ;  /* 0x000000020d0c7825 */ /* 0x000fe200078e0202 */
[C---:B------:R-:W-:Y:S01]  /*1db0*/  ISETP.GT.AND P4, PT, R0.reuse, 0x16, PT ;  /* 0x000000160000780c */ /* 0x040fe20003f84270 */
[----:B------:R1:W2:Y:S01]  /*1dc0*/  @P3 LDG.E.U16 R66, desc[UR8][R14.64] ;  /* 0x000000080e423981 */ /* 0x0002a2000c1e1500 */
[C---:B------:R-:W-:Y:S01]  /*1dd0*/  ISETP.GT.AND P3, PT, R0.reuse, 0x15, PT ;  /* 0x000000150000780c */ /* 0x040fe20003f64270 */
[----:B0-----:R-:W-:Y:S01]  /*1de0*/  IMAD.U32 R9, RZ, RZ, UR54 ;  /* 0x00000036ff097e24 */ /* 0x001fe2000f8e00ff */
[----:B------:R-:W-:Y:S01]  /*1df0*/  PRMT R32, RZ, 0x7610, R32 ;  /* 0x00007610ff207816 */ /* 0x000fe20000000020 */
[----:B------:R0:W2:Y:S01]  /*1e00*/  @P2 LDG.E.U16 R30, desc[UR8][R12.64] ;  /* 0x000000080c1e2981 */ /* 0x0000a2000c1e1500 */
[----:B------:R-:W-:-:S02]  /*1e10*/  ISETP.GT.AND P2, PT, R0, 0x14, PT ;  /* 0x000000140000780c */ /* 0x000fc40003f44270 */
[----:B------:R-:W-:Y:S01]  /*1e20*/  ISETP.GT.AND P5, PT, R0, 0x17, PT ;  /* 0x000000170000780c */ /* 0x000fe20003fa4270 */
[----:B-1----:R-:W-:Y:S01]  /*1e30*/  IMAD.U32 R15, RZ, RZ, UR51 ;  /* 0x00000033ff0f7e24 */ /* 0x002fe2000f8e00ff */
[----:B------:R-:W-:Y:S01]  /*1e40*/  PRMT R106, RZ, 0x7610, R106 ;  /* 0x00007610ff6a7816 */ /* 0x000fe2000000006a */
[----:B------:R-:W-:Y:S01]  /*1e50*/  IMAD.U32 R11, RZ, RZ, UR53 ;  /* 0x00000035ff0b7e24 */ /* 0x000fe2000f8e00ff */
[----:B------:R-:W-:Y:S01]  /*1e60*/  PRMT R103, RZ, 0x7610, R103 ;  /* 0x00007610ff677816 */ /* 0x000fe20000000067 */
[----:B0-----:R-:W-:Y:S01]  /*1e70*/  IMAD.U32 R13, RZ, RZ, UR52 ;  /* 0x00000034ff0d7e24 */ /* 0x001fe2000f8e00ff */
        /* <DEDUP_REMOVED lines=8> */
[----:B------:R-:W-:Y:S01]  /*1f00*/  IMAD.WIDE R12, R13, 0x2, R2 ;  /* 0x000000020d0c7825 */ /* 0x000fe200078e0202 */
[----:B------:R-:W-:Y:S01]  /*1f10*/  PRMT R102, RZ, 0x7610, R102 ;  /* 0x00007610ff667816 */ /* 0x000fe20000000066 */
[----:B------:R-:W2:Y:S02]  /*1f20*/  @P4 LDG.E.U16 R103, desc[UR8][R14.64] ;  /* 0x000000080e674981 */ /* 0x000ea4000c1e1500 */
[--C-:B------:R-:W-:Y:S01]  /*1f30*/  IMAD.WIDE R10, R11, 0x2, R2.reuse ;  /* 0x000000020b0a7825 */ /* 0x100fe200078e0202 */
[C---:B------:R-:W-:Y:S01]  /*1f40*/  ISETP.GT.AND P1, PT, R0.reuse, 0x19, PT ;  /* 0x000000190000780c */ /* 0x040fe20003f24270 */
[----:B------:R-:W2:Y:S02]  /*1f50*/  @P3 LDG.E.U16 R104, desc[UR8][R12.64] ;  /* 0x000000080c683981 */ /* 0x000ea4000c1e1500 */
[----:B------:R-:W-:Y:S01]  /*1f60*/  IMAD.WIDE R20, R21, 0x2, R2 ;  /* 0x0000000215147825 */ /* 0x000fe200078e0202 */
[C---:B------:R-:W-:Y:S01]  /*1f70*/  ISETP.GT.AND P4, PT, R0.reuse, 0x1c, PT ;  /* 0x0000001c0000780c */ /* 0x040fe20003f84270 */
[----:B------:R1:W2:Y:S02]  /*1f80*/  @P2 LDG.E.U16 R105, desc[UR8][R10.64] ;  /* 0x000000080a692981 */ /* 0x0002a4000c1e1500 */
[----:B------:R-:W-:Y:S01]  /*1f90*/  IMAD.U32 R23, RZ, RZ, UR49 ;  /* 0x00000031ff177e24 */ /* 0x000fe2000f8e00ff */
[C---:B------:R-:W-:Y:S01]  /*1fa0*/  ISETP.GT.AND P3, PT, R0.reuse, 0x1b, PT ;  /* 0x0000001b0000780c */ /* 0x040fe20003f64270 */
[----:B------:R1:W2:Y:S01]  /*1fb0*/  @P5 LDG.E.U16 R102, desc[UR8][R20.64] ;  /* 0x0000000814665981 */ /* 0x0002a2000c1e1500 */
[----:B------:R-:W-:Y:S01]  /*1fc0*/  PRMT R29, RZ, 0x7610, R29 ;  /* 0x00007610ff1d7816 */ /* 0x000fe2000000001d */
[----:B0-----:R-:W-:Y:S01]  /*1fd0*/  IMAD.WIDE R8, R23, 0x2, R2 ;  /* 0x0000000217087825 */ /* 0x001fe200078e0202 */
[----:B------:R-:W-:-:S03]  /*1fe0*/  ISETP.GT.AND P2, PT, R0, 0x1a, PT ;  /* 0x0000001a0000780c */ /* 0x000fc60003f44270 */
[----:B-1----:R-:W-:Y:S01]  /*1ff0*/  IMAD.U32 R11, RZ, RZ, UR48 ;  /* 0x00000030ff0b7e24 */ /* 0x002fe2000f8e00ff */
[----:B------:R-:W-:Y:S01]  /*2000*/  PRMT R35, RZ, 0x7610, R35 ;  /* 0x00007610ff237816 */ /* 0x000fe20000000023 */
[----:B------:R-:W-:Y:S01]  /*2010*/  IMAD.U32 R15, RZ, RZ, UR46 ;  /* 0x0000002eff0f7e24 */ /* 0x000fe2000f8e00ff */
        /* <DEDUP_REMOVED lines=8> */
[----:B------:R-:W2:Y:S01]  /*20a0*/  @P1 LDG.E.U16 R35, desc[UR8][R10.64] ;  /* 0x000000080a231981 */ /* 0x000ea2000c1e1500 */
        /* <DEDUP_REMOVED lines=10> */
[----:B------:R-:W-:Y:S01]  /*2150*/  ISETP.GT.AND P2, PT, R0, 0x1f, PT ;  /* 0x0000001f0000780c */ /* 0x000fe20003f44270 */
[----:B------:R-:W-:Y:S01]  /*2160*/  IMAD.U32 R26, RZ, RZ, UR40 ;  /* 0x00000028ff1a7e24 */ /* 0x000fe2000f8e00ff */
[----:B0-----:R-:W-:Y:S01]  /*2170*/  PRMT R21, RZ, 0x7610, R21 ;  /* 0x00007610ff157816 */ /* 0x001fe20000000015 */
[----:B------:R-:W-:Y:S01]  /*2180*/  IMAD.WIDE R8, R23, 0x2, R2 ;  /* 0x0000000217087825 */ /* 0x000fe200078e0202 */
[----:B------:R-:W-:-:S02]  /*2190*/  PRMT R34, RZ, 0x7610, R34 ;  /* 0x00007610ff227816 */ /* 0x000fc40000000022 */
[----:B-1----:R-:W-:Y:S01]  /*21a0*/  PRMT R14, RZ, 0x7610, R14 ;  /* 0x00007610ff0e7816 */ /* 0x002fe2000000000e */
[----:B------:R-:W-:Y:S01]  /*21b0*/  IMAD.U32 R12, RZ, RZ, UR43 ;  /* 0x0000002bff0c7e24 */ /* 0x000fe2000f8e00ff */
[----:B------:R-:W2:Y:S01]  /*21c0*/  @P0 LDG.E.U16 R21, desc[UR8][R8.64] ;  /* 0x0000000808150981 */ /* 0x000ea2000c1e1500 */
[----:B------:R-:W-:Y:S02]  /*21d0*/  IMAD.U32 R24, RZ, RZ, UR41 ;  /* 0x00000029ff187e24 */ /* 0x000fe4000f8e00ff */
[----:B------:R-:W-:Y:S02]  /*21e0*/  IMAD.U32 R22, RZ, RZ, UR42 ;  /* 0x0000002aff167e24 */ /* 0x000fe4000f8e00ff */
[----:B------:R-:W-:Y:S01]  /*21f0*/  IMAD.WIDE R12, R12, 0x2, R2 ;  /* 0x000000020c0c7825 */ /* 0x000fe200078e0202 */
[----:B------:R-:W-:-:S03]  /*2200*/  PRMT R28, RZ, 0x7610, R28 ;  /* 0x00007610ff1c7816 */ /* 0x000fc6000000001c */
[----:B------:R-:W-:Y:S01]  /*2210*/  IMAD.WIDE R26, R26, 0x2, R2 ;  /* 0x000000021a1a7825 */ /* 0x000fe200078e0202 */
[----:B------:R-:W-:Y:S01]  /*2220*/  ISETP.GT.AND P0, PT, R0, 0x22, PT ;  /* 0x000000220000780c */ /* 0x000fe20003f04270 */
[----:B------:R-:W2:Y:S01]  /*2230*/  @P1 LDG.E.U16 R14, desc[UR8][R12.64] ;  /* 0x000000080c0e1981 */ /* 0x000ea2000c1e1500 */
[----:B------:R-:W-:Y:S01]  /*2240*/  PRMT R11, RZ, 0x7610, R11 ;  /* 0x00007610ff0b7816 */ /* 0x000fe2000000000b */
[--C-:B------:R-:W-:Y:S01]  /*2250*/  IMAD.WIDE R24, R24, 0x2, R2.reuse ;  /* 0x0000000218187825 */ /* 0x100fe200078e0202 */
[----:B------:R-:W-:Y:S01]  /*2260*/  ISETP.GT.AND P1, PT, R0, 0x23, PT ;  /* 0x000000230000780c */ /* 0x000fe20003f24270 */
[----:B------:R0:W2:Y:S02]  /*2270*/  @P4 LDG.E.U16 R34, desc[UR8][R26.64] ;  /* 0x000000081a224981 */ /* 0x0000a4000c1e1500 */
[----:B------:R-:W-:Y:S01]  /*2280*/  IMAD.WIDE R22, R22, 0x2, R2 ;  /* 0x0000000216167825 */ /* 0x000fe200078e0202 */
[C---:B------:R-:W-:Y:S01]  /*2290*/  ISETP.GT.AND P4, PT, R0.reuse, 0x26, PT ;  /* 0x000000260000780c */ /* 0x040fe20003f84270 */
[----:B------:R1:W2:Y:S01]  /*22a0*/  @P3 LDG.E.U16 R28, desc[UR8][R24.64] ;  /* 0x00000008181c3981 */ /* 0x0002a2000c1e1500 */
[----:B------:R-:W-:Y:S01]  /*22b0*/  ISETP.GT.AND P3, PT, R0, 0x25, PT ;  /* 0x000000250000780c */ /* 0x000fe20003f64270 */
[----:B------:R-:W-:-:S02]  /*22c0*/  IMAD.U32 R36, RZ, RZ, UR38 ;  /* 0x00000026ff247e24 */ /* 0x000fc4000f8e00ff */
[----:B------:R1:W2:Y:S01]  /*22d0*/  @P2 LDG.E.U16 R11, desc[UR8][R22.64] ;  /* 0x00000008160b2981 */ /* 0x0002a2000c1e1500 */
[----:B0-----:R-:W-:Y:S01]  /*22e0*/  IMAD.U32 R26, RZ, RZ, UR39 ;  /* 0x00000027ff1a7e24 */ /* 0x001fe2000f8e00ff */
[----:B------:R-:W-:Y:S02]  /*22f0*/  ISETP.GT.AND P2, PT, R0, 0x24, PT ;  /* 0x000000240000780c */ /* 0x000fe40003f44270 */
[----:B-1----:R-:W-:Y:S01]  /*2300*/  PRMT R24, RZ, 0x7610, R24 ;  /* 0x00007610ff187816 */ /* 0x002fe20000000018 */
[----:B------:R-:W-:Y:S01]  /*2310*/  IMAD.WIDE R26, R26, 0x2, R2 ;  /* 0x000000021a1a7825 */ /* 0x000fe200078e0202 */
[----:B------:R-:W-:-:S03]  /*2320*/  PRMT R22, RZ, 0x7610, R22 ;  /* 0x00007610ff167816 */ /* 0x000fc60000000016 */
[----:B------:R-:W-:Y:S01]  /*2330*/  IMAD.U32 R58, RZ, RZ, UR35 ;  /* 0x00000023ff3a7e24 */ /* 0x000fe2000f8e00ff */
[----:B------:R-:W2:Y:S01]  /*2340*/  @P0 LDG.E.U16 R24, desc[UR8][R26.64] ;  /* 0x000000081a180981 */ /* 0x000ea2000c1e1500 */
[----:B------:R-:W-:Y:S02]  /*2350*/  IMAD.U32 R38, RZ, RZ, UR37 ;  /* 0x00000025ff267e24 */ /* 0x000fe4000f8e00ff */
[----:B------:R-:W-:Y:S02]  /*2360*/  IMAD.U32 R56, RZ, RZ, UR36 ;  /* 0x00000024ff387e24 */ /* 0x000fe4000f8e00ff */
[----:B------:R-:W-:Y:S01]  /*2370*/  IMAD.WIDE R36, R36, 0x2, R2 ;  /* 0x0000000224247825 */ /* 0x000fe200078e0202 */
[----:B------:R-:W-:Y:S02]  /*2380*/  PRMT R8, RZ, 0x7610, R8 ;  /* 0x00007610ff087816 */ /* 0x000fe40000000008 */
[----:B------:R-:W-:Y:S01]  /*2390*/  ISETP.GT.AND P0, PT, R0, 0x27, PT ;  /* 0x000000270000780c */ /* 0x000fe20003f04270 */
[----:B------:R-:W-:Y:S01]  /*23a0*/  IMAD.WIDE R58, R58, 0x2, R2 ;  /* 0x000000023a3a7825 */ /* 0x000fe200078e0202 */
[----:B------:R-:W-:Y:S01]  /*23b0*/  PRMT R15, RZ, 0x7610, R15 ;  /* 0x00007610ff0f7816 */ /* 0x000fe2000000000f */
[----:B------:R0:W3:Y:S01]  /*23c0*/  @P1 LDG.E.U16 R22, desc[UR8][R36.64] ;  /* 0x0000000824161981 */ /* 0x0000e2000c1e1500 */
[----:B------:R-:W-:Y:S01]  /*23d0*/  PRMT R12, RZ, 0x7610, R12 ;  /* 0x00007610ff0c7816 */ /* 0x000fe2000000000c */
[--C-:B------:R-:W-:Y:S01]  /*23e0*/  IMAD.WIDE R38, R38, 0x2, R2.reuse ;  /* 0x0000000226267825 */ /* 0x100fe200078e0202 */
[----:B------:R-:W-:Y:S01]  /*23f0*/  ISETP.GT.AND P1, PT, R0, 0x28, PT ;  /* 0x000000280000780c */ /* 0x000fe20003f24270 */
[----:B------:R-:W3:Y:S02]  /*2400*/  @P4 LDG.E.U16 R8, desc[UR8][R58.64] ;  /* 0x000000083a084981 */ /* 0x000ee4000c1e1500 */
[----:B------:R-:W-:Y:S01]  /*2410*/  IMAD.WIDE R56, R56, 0x2, R2 ;  /* 0x0000000238387825 */ /* 0x000fe200078e0202 */
[C---:B------:R-:W-:Y:S01]  /*2420*/  ISETP.GT.AND P4, PT, R0.reuse, 0x2b, PT ;  /* 0x0000002b0000780c */ /* 0x040fe20003f84270 */
[----:B------:R1:W3:Y:S02]  /*2430*/  @P2 LDG.E.U16 R15, desc[UR8][R38.64] ;  /* 0x00000008260f2981 */ /* 0x0002e4000c1e1500 */
[----:B0-----:R-:W-:Y:S01]  /*2440*/  IMAD.U32 R36, RZ, RZ, UR34 ;  /* 0x00000022ff247e24 */ /* 0x001fe2000f8e00ff */
[----:B------:R-:W-:Y:S01]  /*2450*/  PRMT R10, RZ, 0x7610, R10 ;  /* 0x00007610ff0a7816 */ /* 0x000fe2000000000a */
[----:B------:R0:W3:Y:S01]  /*2460*/  @P3 LDG.E.U16 R12, desc[UR8][R56.64] ;  /* 0x00000008380c3981 */ /* 0x0000e2000c1e1500 */
[----:B------:R-:W-:Y:S01]  /*2470*/  ISETP.GT.AND P3, PT, R0, 0x2a, PT ;  /* 0x0000002a0000780c */ /* 0x000fe20003f64270 */
[----:B------:R-:W-:Y:S01]  /*2480*/  IMAD.WIDE R36, R36, 0x2, R2 ;  /* 0x0000000224247825 */ /* 0x000fe200078e0202 */
[----:B------:R-:W-:-:S03]  /*2490*/  ISETP.GT.AND P2, PT, R0, 0x29, PT ;  /* 0x000000290000780c */ /* 0x000fc60003f44270 */
[----:B-1----:R-:W-:Y:S01]  /*24a0*/  IMAD.U32 R38, RZ, RZ, UR33 ;  /* 0x00000021ff267e24 */ /* 0x002fe2000f8e00ff */
[----:B------:R-:W-:Y:S01]  /*24b0*/  PRMT R27, RZ, 0x7610, R27 ;  /* 0x00007610ff1b7816 */ /* 0x000fe2000000001b */
[----:B------:R-:W-:Y:S01]  /*24c0*/  IMAD.U32 R64, RZ, RZ, UR30 ;  /* 0x0000001eff407e24 */ /* 0x000fe2000f8e00ff */
[----:B------:R1:W3:Y:S01]  /*24d0*/  @P0 LDG.E.U16 R10, desc[UR8][R36.64] ;  /* 0x00000008240a0981 */ /* 0x0002e2000c1e1500 */
[----:B------:R-:W-:Y:S02]  /*24e0*/  IMAD.U32 R58, RZ, RZ, UR31 ;  /* 0x0000001fff3a7e24 */ /* 0x000fe4000f8e00ff */
[----:B------:R-:W-:Y:S01]  /*24f0*/  IMAD.WIDE R38, R38, 0x2, R2 ;  /* 0x0000000226267825 */ /* 0x000fe200078e0202 */
[----:B------:R-:W-:Y:S02]  /*2500*/  PRMT R25, RZ, 0x7610, R25 ;  /* 0x00007610ff197816 */ /* 0x000fe40000000019 */
[----:B------:R-:W-:Y:S01]  /*2510*/  ISETP.GT.AND P0, PT, R0, 0x2c, PT ;  /* 0x0000002c0000780c */ /* 0x000fe20003f04270 */
[----:B0-----:R-:W-:Y:S01]  /*2520*/  IMAD.U32 R56, RZ, RZ, UR32 ;  /* 0x00000020ff387e24 */ /* 0x001fe2000f8e00ff */
[----:B------:R-:W-:Y:S01]  /*2530*/  PRMT R26, RZ, 0x7610, R26 ;  /* 0x00007610ff1a7816 */ /* 0x000fe2000000001a */
[----:B------:R-:W-:Y:S01]  /*2540*/  IMAD.WIDE R64, R64, 0x2, R2 ;  /* 0x0000000240407825 */ /* 0x000fe200078e0202 */
[----:B------:R0:W3:Y:S01]  /*2550*/  @P1 LDG.E.U16 R27, desc[UR8][R38.64] ;  /* 0x00000008261b1981 */ /* 0x0000e2000c1e1500 */
[----:B------:R-:W-:-:S02]  /*2560*/  PRMT R33, RZ, 0x7610, R33 ;  /* 0x00007610ff217816 */ /* 0x000fc40000000021 */
[--C-:B------:R-:W-:Y:S01]  /*2570*/  IMAD.WIDE R58, R58, 0x2, R2.reuse ;  /* 0x000000023a3a7825 */ /* 0x100fe200078e0202 */
[----:B------:R-:W-:Y:S01]  /*2580*/  ISETP.GT.AND P1, PT, R0, 0x2d, PT ;  /* 0x0000002d0000780c */ /* 0x000fe20003f24270 */
[----:B------:R0:W3:Y:S02]  /*2590*/  @P4 LDG.E.U16 R25, desc[UR8][R64.64] ;  /* 0x0000000840194981 */ /* 0x0000e4000c1e1500 */
[----:B-1----:R-:W-:Y:S02]  /*25a0*/  IMAD.U32 R36, RZ, RZ, UR29 ;  /* 0x0000001dff247e24 */ /* 0x002fe4000f8e00ff */
[----:B------:R-:W-:Y:S01]  /*25b0*/  IMAD.WIDE R56, R56, 0x2, R2 ;  /* 0x0000000238387825 */ /* 0x000fe200078e0202 */
[----:B------:R1:W3:Y:S01]  /*25c0*/  @P3 LDG.E.U16 R26, desc[UR8][R58.64] ;  /* 0x000000083a1a3981 */ /* 0x0002e2000c1e1500 */
[C---:B------:R-:W-:Y:S02]  /*25d0*/  ISETP.GT.AND P4, PT, R0.reuse, 0x30, PT ;  /* 0x000000300000780c */ /* 0x040fe40003f84270 */
[----:B------:R-:W-:Y:S01]  /*25e0*/  PRMT R23, RZ, 0x7610, R23 ;  /* 0x00007610ff177816 */ /* 0x000fe20000000017 */
[----:B0-----:R-:W-:Y:S01]  /*25f0*/  IMAD.U32 R38, RZ, RZ, UR28 ;  /* 0x0000001cff267e24 */ /* 0x001fe2000f8e00ff */
[----:B------:R-:W-:Y:S01]  /*2600*/  ISETP.GT.AND P3, PT, R0, 0x2f, PT ;  /* 0x0000002f0000780c */ /* 0x000fe20003f64270 */
[----:B------:R-:W-:Y:S01]  /*2610*/  IMAD.WIDE R36, R36, 0x2, R2 ;  /* 0x0000000224247825 */ /* 0x000fe200078e0202 */
[----:B------:R0:W3:Y:S01]  /*2620*/  @P2 LDG.E.U16 R33, desc[UR8][R56.64] ;  /* 0x0000000838212981 */ /* 0x0000e2000c1e1500 */
[----:B------:R-:W-:-:S02]  /*2630*/  ISETP.GT.AND P2, PT, R0, 0x2e, PT ;  /* 0x0000002e0000780c */ /* 0x000fc40003f44270 */
[----:B------:R-:W-:Y:S01]  /*2640*/  PRMT R20, RZ, 0x7610, R20 ;  /* 0x00007610ff147816 */ /* 0x000fe20000000014 */
[----:B------:R-:W-:Y:S01]  /*2650*/  IMAD.U32 R64, RZ, RZ, UR25 ;  /* 0x00000019ff407e24 */ /* 0x000fe2000f8e00ff */
[----:B------:R4:W3:Y:S01]  /*2660*/  @P0 LDG.E.U16 R23, desc[UR8][R36.64] ;  /* 0x0000000824170981 */ /* 0x0008e2000c1e1500 */
[----:B-1----:R-:W-:Y:S02]  /*2670*/  IMAD.U32 R58, RZ, RZ, UR26 ;  /* 0x0000001aff3a7e24 */ /* 0x002fe4000f8e00ff */
        /* <DEDUP_REMOVED lines=11> */
[----:B----4-:R-:W-:Y:S02]  /*2730*/  IMAD.U32 R36, RZ, RZ, UR24 ;  /* 0x00000018ff247e24 */ /* 0x010fe4000f8e00ff */
[----:B------:R-:W-:Y:S01]  /*2740*/  IMAD.WIDE R56, R56, 0x2, R2 ;  /* 0x0000000238387825 */ /* 0x000fe200078e0202 */
[----:B------:R4:W3:Y:S01]  /*2750*/  @P3 LDG.E.U16 R9, desc[UR8][R58.64] ;  /* 0x000000083a093981 */ /* 0x0008e2000c1e1500 */
[----:B------:R-:W-:Y:S02]  /*2760*/  ISETP.GT.AND P3, PT, R0, 0x34, PT ;  /* 0x000000340000780c */ /* 0x000fe40003f64270 */
[----:B0-----:R-:W-:Y:S01]  /*2770*/  IMAD.U32 R38, RZ, RZ, UR23 ;  /* 0x00000017ff267e24 */ /* 0x001fe2000f8e00ff */
[----:B------:R0:W3:Y:S01]  /*2780*/  @P2 LDG.E.U16 R13, desc[UR8][R56.64] ;  /* 0x00000008380d2981 */ /* 0x0000e2000c1e1500 */
[----:B-1----:R-:W-:Y:S01]  /*2790*/  PRMT R65, RZ, 0x7610, R65 ;  /* 0x00007610ff417816 */ /* 0x002fe20000000041 */
[----:B------:R-:W-:Y:S01]  /*27a0*/  IMAD.WIDE R36, R36, 0x2, R2 ;  /* 0x0000000224247825 */ /* 0x000fe200078e0202 */
[----:B------:R-:W-:-:S02]  /*27b0*/  ISETP.GT.AND P2, PT, R0, 0x33, PT ;  /* 0x000000330000780c */ /* 0x000fc40003f44270 */
[----:B----4-:R-:W-:Y:S01]  /*27c0*/  PRMT R58, RZ, 0x7610, R58 ;  /* 0x00007610ff3a7816 */ /* 0x010fe2000000003a */
[----:B------:R-:W-:Y:S01]  /*27d0*/  IMAD.U32 R70, RZ, RZ, UR21 ;  /* 0x00000015ff467e24 */ /* 0x000fe2000f8e00ff */
[----:B------:R1:W4:Y:S01]  /*27e0*/  @P0 LDG.E.U16 R65, desc[UR8][R36.64] ;  /* 0x0000000824410981 */ /* 0x000322000c1e1500 */
[----:B------:R-:W-:Y:S01]  /*27f0*/  IMAD.WIDE R38, R38, 0x2, R2 ;  /* 0x0000000226267825 */ /* 0x000fe200078e0202 */
[----:B------:R-:W-:Y:S02]  /*2800*/  ISETP.GT.AND P0, PT, R0, 0x35, PT ;  /* 0x000000350000780c */ /* 0x000fe40003f04270 */
[----:B------:R-:W-:Y:S01]  /*2810*/  PRMT R64, RZ, 0x7610, R64 ;  /* 0x00007610ff407816 */ /* 0x000fe20000000040 */
[----:B0-----:R-:W-:Y:S01]  /*2820*/  IMAD.U32 R56, RZ, RZ, UR22 ;  /* 0x00000016ff387e24 */ /* 0x001fe2000f8e00ff */
[----:B------:R0:W3:Y:S01]  /*2830*/  @P1 LDG.E.U16 R58, desc[UR8][R38.64] ;  /* 0x00000008263a1981 */ /* 0x0000e2000c1e1500 */
[----:B------:R-:W-:Y:S01]  /*2840*/  IMAD.WIDE R70, R70, 0x2, R2 ;  /* 0x0000000246467825 */ /* 0x000fe200078e0202 */
[----:B------:R-:W-:-:S02]  /*2850*/  PRMT R59, RZ, 0x7610, R59 ;  /* 0x00007610ff3b7816 */ /* 0x000fc4000000003b */
[----:B------:R-:W-:Y:S01]  /*2860*/  ISETP.GT.AND P1, PT, R0, 0x36, PT ;  /* 0x000000360000780c */ /* 0x000fe20003f24270 */
[----:B-1----:R-:W-:Y:S01]  /*2870*/  IMAD.U32 R36, RZ, RZ, UR20 ;  /* 0x00000014ff247e24 */ /* 0x002fe2000f8e00ff */
[----:B------:R1:W3:Y:S01]  /*2880*/  @P3 LDG.E.U16 R64, desc[UR8][R70.64] ;  /* 0x0000000846403981 */ /* 0x0002e2000c1e1500 */
[----:B------:R-:W-:Y:S01]  /*2890*/  IMAD.WIDE R56, R56, 0x2, R2 ;  /* 0x0000000238387825 */ /* 0x000fe200078e0202 */
[----:B0-----:R-:W-:-:S03]  /*28a0*/  PRMT R38, RZ, 0x7610, R38 ;  /* 0x00007610ff267816 */ /* 0x001fc60000000026 */
[--C-:B------:R-:W-:Y:S01]  /*28b0*/  IMAD.WIDE R36, R36, 0x2, R2.reuse ;  /* 0x0000000224247825 */ /* 0x100fe200078e0202 */
[----:B------:R0:W3:Y:S03]  /*28c0*/  @P2 LDG.E.U16 R59, desc[UR8][R56.64] ;  /* 0x00000008383b2981 */ /* 0x0000e6000c1e1500 */
[----:B-1----:R-:W-:Y:S01]  /*28d0*/  IMAD.U32 R70, RZ, RZ, UR19 ;  /* 0x00000013ff467e24 */ /* 0x002fe2000f8e00ff */
[----:B------:R-:W-:Y:S01]  /*28e0*/  ISETP.GT.AND P3, PT, R0, 0x38, PT ;  /* 0x000000380000780c */ /* 0x000fe20003f64270 */
[----:B------:R1:W3:Y:S02]  /*28f0*/  @P0 LDG.E.U16 R38, desc[UR8][R36.64] ;  /* 0x0000000824260981 */ /* 0x0002e4000c1e1500 */
[----:B------:R-:W-:Y:S01]  /*2900*/  IMAD.WIDE R70, R70, 0x2, R2 ;  /* 0x0000000246467825 */ /* 0x000fe200078e0202 */
[----:B0-----:R-:W-:Y:S02]  /*2910*/  PRMT R56, RZ, 0x7610, R56 ;  /* 0x00007610ff387816 */ /* 0x001fe40000000038 */
[----:B------:R-:W-:-:S02]  /*2920*/  ISETP.GT.AND P0, PT, R0, 0x39, PT ;  /* 0x000000390000780c */ /* 0x000fc40003f04270 */
[----:B------:R-:W-:Y:S01]  /*2930*/  ISETP.GT.AND P2, PT, R0, 0x37, PT ;  /* 0x000000370000780c */ /* 0x000fe20003f44270 */
[----:B-1----:R-:W-:Y:S01]  /*2940*/  IMAD.U32 R36, RZ, RZ, UR17 ;  /* 0x00000011ff247e24 */ /* 0x002fe2000f8e00ff */
[----:B------:R0:W3:Y:S01]  /*2950*/  @P1 LDG.E.U16 R56, desc[UR8][R70.64] ;  /* 0x0000000846381981 */ /* 0x0000e2000c1e1500 */
[----:B------:R-:W-:Y:S02]  /*2960*/  PRMT R57, RZ, 0x7610, R57 ;  /* 0x00007610ff397816 */ /* 0x000fe40000000039 */
[----:B------:R-:W-:Y:S01]  /*2970*/  IMAD.WIDE R36, R36, 0x2, R2 ;  /* 0x0000000224247825 */ /* 0x000fe200078e0202 */
[----:B------:R-:W-:Y:S02]  /*2980*/  PRMT R69, RZ, 0x7610, R69 ;  /* 0x00007610ff457816 */ /* 0x000fe40000000045 */
[----:B------:R-:W-:Y:S01]  /*2990*/  ISETP.GT.AND P1, PT, R0, 0x3a, PT ;  /* 0x0000003a0000780c */ /* 0x000fe20003f24270 */
[----:B------:R-:W-:Y:S01]  /*29a0*/  IMAD.U32 R72, RZ, RZ, UR18 ;  /* 0x00000012ff487e24 */ /* 0x000fe2000f8e00ff */
[----:B------:R-:W-:Y:S01]  /*29b0*/  PRMT R39, RZ, 0x7610, R39 ;  /* 0x00007610ff277816 */ /* 0x000fe20000000027 */
[----:B------:R1:W3:Y:S01]  /*29c0*/  @P3 LDG.E.U16 R57, desc[UR8][R36.64] ;  /* 0x0000000824393981 */ /* 0x0002e2000c1e1500 */
[----:B0-----:R-:W-:-:S04]  /*29d0*/  IMAD.U32 R70, RZ, RZ, UR16 ;  /* 0x00000010ff467e24 */ /* 0x001fc8000f8e00ff */
[----:B------:R-:W-:-:S04]  /*29e0*/  IMAD.WIDE R70, R70, 0x2, R2 ;  /* 0x0000000246467825 */ /* 0x000fc800078e0202 */
[--C-:B------:R-:W-:Y:S01]  /*29f0*/  IMAD.WIDE R72, R72, 0x2, R2.reuse ;  /* 0x0000000248487825 */ /* 0x100fe200078e0202 */
[----:B------:R0:W3:Y:S01]  /*2a00*/  @P0 LDG.E.U16 R69, desc[UR8][R70.64] ;  /* 0x0000000846450981 */ /* 0x0000e2000c1e1500 */
[----:B------:R-:W-:Y:S02]  /*2a10*/  ISETP.GT.AND P0, PT, R0, 0x3b, PT ;  /* 0x0000003b0000780c */ /* 0x000fe40003f04270 */
[----:B-1----:R-:W-:Y:S01]  /*2a20*/  IMAD.U32 R36, RZ, RZ, UR15 ;  /* 0x0000000fff247e24 */ /* 0x002fe2000f8e00ff */
[----:B------:R1:W3:Y:S03]  /*2a30*/  @P2 LDG.E.U16 R39, desc[UR8][R72.64] ;  /* 0x0000000848272981 */ /* 0x0002e6000c1e1500 */
[----:B------:R-:W-:Y:S01]  /*2a40*/  IMAD.WIDE R36, R36, 0x2, R2 ;  /* 0x0000000224247825 */ /* 0x000fe200078e0202 */
[----:B0-----:R-:W-:-:S03]  /*2a50*/  PRMT R70, RZ, 0x7610, R70 ;  /* 0x00007610ff467816 */ /* 0x001fc60000000046 */
[----:B-1----:R-:W-:Y:S01]  /*2a60*/  IMAD.U32 R72, RZ, RZ, UR14 ;  /* 0x0000000eff487e24 */ /* 0x002fe2000f8e00ff */
[----:B------:R-:W-:Y:S02]  /*2a70*/  PRMT R71, RZ, 0x7610, R71 ;  /* 0x00007610ff477816 */ /* 0x000fe40000000047 */
[----:B------:R0:W3:Y:S01]  /*2a80*/  @P1 LDG.E.U16 R70, desc[UR8][R36.64] ;  /* 0x0000000824461981 */ /* 0x0000e2000c1e1500 */
[----:B------:R-:W-:Y:S01]  /*2a90*/  ISETP.GT.AND P1, PT, R0, 0x3c, PT ;  /* 0x0000003c0000780c */ /* 0x000fe20003f24270 */
[----:B0-----:R-:W-:Y:S01]  /*2aa0*/  IMAD.WIDE R36, R72, 0x2, R2 ;  /* 0x0000000248247825 */ /* 0x001fe200078e0202 */
[----:B------:R-:W-:-:S04]  /*2ab0*/  PRMT R72, RZ, 0x7610, R72 ;  /* 0x00007610ff487816 */ /* 0x000fc80000000048 */
[----:B------:R0:W3:Y:S02]  /*2ac0*/  @P0 LDG.E.U16 R71, desc[UR8][R36.64] ;  /* 0x0000000824470981 */ /* 0x0000e4000c1e1500 */
[----:B0-----:R-:W-:-:S04]  /*2ad0*/  IMAD.U32 R36, RZ, RZ, UR13 ;  /* 0x0000000dff247e24 */ /* 0x001fc8000f8e00ff */
[----:B------:R-:W-:Y:S01]  /*2ae0*/  IMAD.WIDE R36, R36, 0x2, R2 ;  /* 0x0000000224247825 */ /* 0x000fe200078e0202 */
[----:B------:R-:W0:Y:S04]  /*2af0*/  S2R R86, SR_TID.X ;  /* 0x0000000000567919 */ /* 0x000e280000002100 */
[----:B------:R1:W3:Y:S01]  /*2b00*/  @P1 LDG.E.U16 R72, desc[UR8][R36.64] ;  /* 0x0000000824481981 */ /* 0x0002e2000c1e1500 */
[C---:B------:R-:W-:Y:S02]  /*2b10*/  ISETP.GT.AND P1, PT, R0.reuse, 0x3d, PT ;  /* 0x0000003d0000780c */ /* 0x040fe40003f24270 */
[----:B------:R-:W-:Y:S02]  /*2b20*/  ISETP.GT.AND P0, PT, R0, 0x1, PT ;  /* 0x000000010000780c */ /* 0x000fe40003f04270 */
[----:B------:R-:W-:Y:S01]  /*2b30*/  PRMT R73, RZ, 0x7610, R73 ;  /* 0x00007610ff497816 */ /* 0x000fe20000000049 */
[----:B-1----:R-:W-:-:S04]  /*2b40*/  IMAD.U32 R36, RZ, RZ, UR12 ;  /* 0x0000000cff247e24 */ /* 0x002fc8000f8e00ff */
[----:B------:R-:W-:Y:S01]  /*2b50*/  IMAD.WIDE R36, R36, 0x2, R2 ;  /* 0x0000000224247825 */ /* 0x000fe200078e0202 */
[----:B------:R-:W-:-:S04]  /*2b60*/  PRMT R89, RZ, 0x7610, R89 ;  /* 0x00007610ff597816 */ /* 0x000fc80000000059 */
[----:B------:R1:W3:Y:S02]  /*2b70*/  @P1 LDG.E.U16 R73, desc[UR8][R36.64] ;  /* 0x0000000824491981 */ /* 0x0002e4000c1e1500 */
[----:B-1----:R-:W-:-:S05]  /*2b80*/  IMAD.WIDE R36, R75, 0x2, R2 ;  /* 0x000000024b247825 */ /* 0x002fca00078e0202 */
[----:B------:R1:W3:Y:S01]  /*2b90*/  @P0 LDG.E.U16 R89, desc[UR8][R36.64] ;  /* 0x0000000824590981 */ /* 0x0002e2000c1e1500 */
[----:B------:R-:W-:Y:S02]  /*2ba0*/  ISETP.GT.AND P0, PT, R0, 0x3e, PT ;  /* 0x0000003e0000780c */ /* 0x000fe40003f04270 */
[----:B------:R-:W-:Y:S01]  /*2bb0*/  PRMT R74, RZ, 0x7610, R74 ;  /* 0x00007610ff4a7816 */ /* 0x000fe2000000004a */
[----:B-1----:R-:W-:-:S04]  /*2bc0*/  IMAD.U32 R36, RZ, RZ, UR11 ;  /* 0x0000000bff247e24 */ /* 0x002fc8000f8e00ff */
[----:B------:R-:W-:Y:S01]  /*2bd0*/  IMAD.WIDE R36, R36, 0x2, R2 ;  /* 0x0000000224247825 */ /* 0x000fe200078e0202 */
[----:B------:R-:W-:-:S05]  /*2be0*/  ISETP.GT.AND P1, PT, R0, 0x3f, PT ;  /* 0x0000003f0000780c */ /* 0x000fca0003f24270 */
[----:B------:R0:W3:Y:S01]  /*2bf0*/  @P0 LDG.E.U16 R74, desc[UR8][R36.64] ;  /* 0x00000008244a0981 */ /* 0x0000e2000c1e1500 */
[----:B------:R-:W-:Y:S02]  /*2c00*/  PRMT R75, RZ, 0x7610, R75 ;  /* 0x00007610ff4b7816 */ /* 0x000fe4000000004b */
[----:B0-----:R-:W-:-:S04]  /*2c10*/  LOP3.LUT R36, R86, 0x3f, RZ, 0xc0, !PT ;  /* 0x0000003f56247812 */ /* 0x001fc800078ec0ff */
[----:B------:R-:W-:Y:S01]  /*2c20*/  ISETP.GE.AND P0, PT, R36, R0, PT ;  /* 0x000000002400720c */ /* 0x000fe20003f06270 */
[----:B------:R-:W-:-:S04]  /*2c30*/  IMAD.U32 R36, RZ, RZ, UR10 ;  /* 0x0000000aff247e24 */ /* 0x000fc8000f8e00ff */
[----:B------:R-:W-:-:S05]  /*2c40*/  IMAD.WIDE R36, R36, 0x2, R2 ;  /* 0x0000000224247825 */ /* 0x000fca00078e0202 */
[----:B------:R0:W3:Y:S02]  /*2c50*/  @P1 LDG.E.U16 R75, desc[UR8][R36.64] ;  /* 0x00000008244b1981 */ /* 0x0000e4000c1e1500 */
[----:B0-----:R-:W-:Y:S02]  /*2c60*/  IMAD.MOV.U32 R36, RZ, RZ, R90 ;  /* 0x000000ffff247224 */ /* 0x001fe400078e005a */
[--C-:B------:R-:W-:Y:S01]  /*2c70*/  IMAD.MOV.U32 R37, RZ, RZ, R88.reuse ;  /* 0x000000ffff257224 */ /* 0x100fe200078e0058 */
[----:B------:R-:W-:-:S04]  /*2c80*/  PRMT R88, RZ, 0x7610, R88 ;  /* 0x00007610ff587816 */ /* 0x000fc80000000058 */
[----:B------:R2:W-:Y:S01]  /*2c90*/  STL.64 [R1+0x68], R36 ;  /* 0x0000682401007387 */ /* 0x0005e20000100a00 */
[----:B------:R-:W-:Y:S01]  /*2ca0*/  PRMT R90, RZ, 0x7610, R90 ;  /* 0x00007610ff5a7816 */ /* 0x000fe2000000005a */
[----:B--2---:R-:W-:Y:S01]  /*2cb0*/  IMAD.WIDE R36, R87, 0x2, R36 ;  /* 0x0000000257247825 */ /* 0x004fe200078e0224 */
[----:B------:R-:W-:Y:S06]  /*2cc0*/  BAR.SYNC.DEFER_BLOCKING 0x0 ;  /* 0x0000000000007b1d */ /* 0x000fec0000010000 */
[----:B------:R0:W2:Y:S02]  /*2cd0*/  @!P0 LDG.E.U16 R88, desc[UR8][R36.64] ;  /* 0x0000000824588981 */ /* 0x0000a4000c1e1500 */
[----:B0-----:R-:W-:-:S02]  /*2ce0*/  IMAD.MOV.U32 R36, RZ, RZ, R96 ;  /* 0x000000ffff247224 */ /* 0x001fc400078e0060 */
[----:B------:R-:W-:-:S05]  /*2cf0*/  IMAD.MOV.U32 R37, RZ, RZ, R91 ;  /* 0x000000ffff257224 */ /* 0x000fca00078e005b */
[----:B------:R0:W-:Y:S02]  /*2d00*/  STL.64 [R1+0x60], R36 ;  /* 0x0000602401007387 */ /* 0x0001e40000100a00 */
[----:B0-----:R-:W-:-:S05]  /*2d10*/  IMAD.WIDE R36, R87, 0x2, R36 ;  /* 0x0000000257247825 */ /* 0x001fca00078e0224 */
[----:B------:R0:W2:Y:S04]  /*2d20*/  @!P0 LDG.E.U16 R90, desc[UR8][R36.64] ;  /* 0x00000008245a8981 */ /* 0x0000a8000c1e1500 */
[----:B------:R-:W0:Y:S01]  /*2d30*/  LDL R37, [R1+0x20] ;  /* 0x0000200001257983 */ /* 0x000e220000100800 */
[----:B------:R-:W-:Y:S02]  /*2d40*/  IMAD.MOV.U32 R86, RZ, RZ, R99 ;  /* 0x000000ffff567224 */ /* 0x000fe400078e0063 */
[----:B------:R-:W-:Y:S01]  /*2d50*/  IMAD.MOV.U32 R87, RZ, RZ, R97 ;  /* 0x000000ffff577224 */ /* 0x000fe200078e0061 */
[----:B------:R-:W-:-:S04]  /*2d60*/  PRMT R91, RZ, 0x7610, R91 ;  /* 0x00007610ff5b7816 */ /* 0x000fc8000000005b */
[----:B------:R1:W-:Y:S01]  /*2d70*/  STL.64 [R1+0x58], R86 ;  /* 0x0000585601007387 */ /* 0x0003e20000100a00 */
[----:B0-----:R-:W-:-:S03]  /*2d80*/  IMAD.WIDE R36, R37, 0x2, R86 ;  /* 0x0000000225247825 */ /* 0x001fc600078e0256 */
[----:B-1----:R-:W2:Y:S04]  /*2d90*/  LDL.LU.64 R86, [R1+0xa8] ;  /* 0x0000a80001567983 */ /* 0x002ea80000300a00 */
[----:B------:R0:W2:Y:S02]  /*2da0*/  @!P0 LDG.E.U16 R91, desc[UR8][R36.64] ;  /* 0x00000008245b8981 */ /* 0x0000a4000c1e1500 */
[----:B0-----:R-:W-:Y:S02]  /*2db0*/  IMAD.MOV.U32 R37, RZ, RZ, R124 ;  /* 0x000000ffff257224 */ /* 0x001fe400078e007c */
[----:B------:R-:W2:Y:S01]  /*2dc0*/  LDL R124, [R1+0x20] ;  /* 0x00002000017c7983 */ /* 0x000ea20000100800 */
[----:B------:R-:W-:Y:S01]  /*2dd0*/  IMAD.MOV.U32 R36, RZ, RZ, R125 ;  /* 0x000000ffff247224 */ /* 0x000fe200078e007d */
[----:B------:R-:W-:-:S04]  /*2de0*/  PRMT R97, RZ, 0x7610, R97 ;  /* 0x00007610ff617816 */ /* 0x000fc80000000061 */
[----:B------:R2:W-:Y:S04]  /*2df0*/  STL.64 [R1+0x50], R36 ;  /* 0x0000502401007387 */ /* 0x0005e80000100a00 */
[----:B------:R-:W3:Y:S01]  /*2e00*/  LDL.LU R125, [R1+0x7c] ;  /* 0x00007c00017d7983 */ /* 0x000ee20000300800 */
[----:B------:R-:W0:Y:S01]  /*2e10*/  S2R R96, SR_TID.X ;  /* 0x0000000000607919 */ /* 0x000e220000002100 */
[----:B--2---:R-:W-:-:S05]  /*2e20*/  IMAD.WIDE R36, R124, 0x2, R36 ;  /* 0x000000027c247825 */ /* 0x004fca00078e0224 */
[----:B------:R1:W2:Y:S04]  /*2e30*/  @!P0 LDG.E.U16 R97, desc[UR8][R36.64] ;  /* 0x0000000824618981 */ /* 0x0002a8000c1e1500 */
[----:B------:R-:W1:Y:S04]  /*2e40*/  LDL.LU R36, [R1+0x28] ;  /* 0x0000280001247983 */ /* 0x000e680000300800 */
[----:B------:R-:W1:Y:S01]  /*2e50*/  LDL.LU R37, [R1+0x2c] ;  /* 0x00002c0001257983 */ /* 0x000e620000300800 */
[----:B------:R-:W3:Y:S01]  /*2e60*/  S2UR UR7, SR_CgaCtaId ;  /* 0x00000000000779c3 */ /* 0x000ee20000008800 */
[----:B------:R-:W-:Y:S01]  /*2e70*/  UMOV UR6, 0x400 ;  /* 0x0000040000067882 */ /* 0x000fe20000000000 */
[----:B0-----:R-:W-:-:S05]  /*2e80*/  LOP3.LUT R96, R96, 0x1ff, RZ, 0xc0, !PT ;  /* 0x000001ff60607812 */ /* 0x001fca00078ec0ff */
[----:B------:R-:W-:Y:S01]  /*2e90*/  IMAD.SHL.U32 R96, R96, 0x2, RZ ;  /* 0x0000000260607824 */ /* 0x000fe200078e00ff */
[----:B---3--:R-:W-:-:S09]  /*2ea0*/  ULEA UR6, UR7, UR6, 0x18 ;  /* 0x0000000607067291 */ /* 0x008fd2000f8ec0ff */
[----:B------:R0:W-:Y:S02]  /*2eb0*/  STS.U16 [R96+UR6], R32 ;  /* 0x0000002060007988 */ /* 0x0001e40008000406 */
[----:B0-----:R-:W-:Y:S02]  /*2ec0*/  PRMT R32, RZ, 0x7610, R32 ;  /* 0x00007610ff207816 */ /* 0x001fe40000000020 */
[----:B-1----:R-:W-:-:S04]  /*2ed0*/  LOP3.LUT R37, R37, R36, RZ, 0x3c, !PT ;  /* 0x0000002425257212 */ /* 0x002fc800078e3cff */
[----:B------:R-:W-:-:S04]  /*2ee0*/  LOP3.LUT R36, R37, R36, RZ, 0x3c, !PT ;  /* 0x0000002425247212 */ /* 0x000fc800078e3cff */
[----:B------:R-:W-:-:S05]  /*2ef0*/  LOP3.LUT R37, R37, R36, RZ, 0x3c, !PT ;  /* 0x0000002425257212 */ /* 0x000fca00078e3cff */
[----:B------:R0:W-:Y:S02]  /*2f00*/  STL.64 [R1+0x48], R36 ;  /* 0x0000482401007387 */ /* 0x0001e40000100a00 */
[----:B0-----:R-:W-:-:S05]  /*2f10*/  IMAD.WIDE R36, R124, 0x2, R36 ;  /* 0x000000027c247825 */ /* 0x001fca00078e0224 */
[----:B------:R0:W3:Y:S04]  /*2f20*/  @!P0 LDG.E.U16 R32, desc[UR8][R36.64] ;  /* 0x0000000824208981 */ /* 0x0000e8000c1e1500 */
[----:B------:R-:W0:Y:S04]  /*2f30*/  LDL.LU R36, [R1+0x30] ;  /* 0x0000300001247983 */ /* 0x000e280000300800 */
[----:B------:R-:W0:Y:S01]  /*2f40*/  LDL.LU R37, [R1+0x34] ;  /* 0x0000340001257983 */ /* 0x000e220000300800 */
[----:B------:R-:W-:-:S03]  /*2f50*/  PRMT R99, RZ, 0x7610, R99 ;  /* 0x00007610ff637816 */ /* 0x000fc60000000063 */
[----:B------:R1:W-:Y:S04]  /*2f60*/  STS.U16 [R96+UR6+0x2000], R31 ;  /* 0x0020001f60007988 */ /* 0x0003e80008000406 */
[----:B-1----:R-:W2:Y:S04]  /*2f70*/  LDL.LU R31, [R1+0x74] ;  /* 0x00007400011f7983 */ /* 0x002ea80000300800 */
[----:B------:R-:W-:Y:S01]  /*2f80*/  STS.U16 [R96+UR6+0x4000], R30 ;  /* 0x0040001e60007988 */ /* 0x000fe20008000406 */
[----:B0-----:R-:W-:-:S04]  /*2f90*/  LOP3.LUT R37, R37, R36, RZ, 0x3c, !PT ;  /* 0x0000002425257212 */ /* 0x001fc800078e3cff */
[----:B------:R-:W-:-:S04]  /*2fa0*/  LOP3.LUT R36, R37, R36, RZ, 0x3c, !PT ;  /* 0x0000002425247212 */ /* 0x000fc800078e3cff */
[----:B------:R-:W-:-:S05]  /*2fb0*/  LOP3.LUT R37, R37, R36, RZ, 0x3c, !PT ;  /* 0x0000002425257212 */ /* 0x000fca00078e3cff */
[----:B------:R0:W-:Y:S02]  /*2fc0*/  STL.64 [R1+0x40], R36 ;  /* 0x0000402401007387 */ /* 0x0001e40000100a00 */
[----:B0-----:R-:W-:-:S05]  /*2fd0*/  IMAD.WIDE R36, R124, 0x2, R36 ;  /* 0x000000027c247825 */ /* 0x001fca00078e0224 */
[----:B------:R0:W2:Y:S04]  /*2fe0*/  @!P0 LDG.E.U16 R99, desc[UR8][R36.64] ;  /* 0x0000000824638981 */ /* 0x0000a8000c1e1500 */
[----:B------:R-:W2:Y:S04]  /*2ff0*/  LDL.LU R37, [R1+0x78] ;  /* 0x0000780001257983 */ /* 0x000ea80000300800 */
[----:B------:R-:W2:Y:S01]  /*3000*/  LDL.LU R30, [R1+0x70] ;  /* 0x00007000011e7983 */ /* 0x000ea20000300800 */
[----:B0-----:R-:W-:-:S03]  /*3010*/  PRMT R36, RZ, 0x7610, R36 ;  /* 0x00007610ff247816 */ /* 0x001fc60000000024 */
[----:B------:R0:W-:Y:S02]  /*3020*/  STS.U16 [R96+UR6+0x6000], R29 ;  /* 0x0060001d60007988 */ /* 0x0001e40008000406 */
[----:B0-----:R-:W-:Y:S02]  /*3030*/  PRMT R29, RZ, 0x7610, R29 ;  /* 0x00007610ff1d7816 */ /* 0x001fe4000000001d */
[----:B------:R0:W-:Y:S04]  /*3040*/  STS.U16 [R96+UR6+0xa000], R27 ;  /* 0x00a0001b60007988 */ /* 0x0001e80008000406 */
[----:B------:R-:W-:Y:S01]  /*3050*/  STS.U16 [R96+UR6+0x8000], R28 ;  /* 0x0080001c60007988 */ /* 0x000fe20008000406 */
[----:B0-----:R-:W-:-:S03]  /*3060*/  LOP3.LUT R27, R96, 0x10, RZ, 0x3c, !PT ;  /* 0x00000010601b7812 */ /* 0x001fc600078e3cff */
[----:B------:R-:W-:Y:S04]  /*3070*/  STS.U16 [R96+UR6+0xc000], R68 ;  /* 0x00c0004460007988 */ /* 0x000fe80008000406 */
[----:B------:R-:W-:Y:S04]  /*3080*/  STS.U16 [R96+UR6+0xe000], R57 ;  /* 0x00e0003960007988 */ /* 0x000fe80008000406 */
[----:B------:R-:W-:Y:S04]  /*3090*/  STS.U16 [R27+UR6+0x400], R89 ;  /* 0x000400591b007988 */ /* 0x000fe80008000406 */
[----:B------:R-:W-:Y:S04]  /*30a0*/  STS.U16 [R27+UR6+0x2400], R67 ;  /* 0x002400431b007988 */ /* 0x000fe80008000406 */
[----:B------:R-:W-:Y:S04]  /*30b0*/  STS.U16 [R27+UR6+0x4400], R66 ;  /* 0x004400421b007988 */ /* 0x000fe80008000406 */
[----:B------:R-:W-:Y:S04]  /*30c0*/  STS.U16 [R27+UR6+0x6400], R35 ;  /* 0x006400231b007988 */ /* 0x000fe80008000406 */
[----:B------:R-:W-:Y:S04]  /*30d0*/  STS.U16 [R27+UR6+0x8400], R34 ;  /* 0x008400221b007988 */ /* 0x000fe80008000406 */
[----:B------:R-:W-:Y:S04]  /*30e0*/  STS.U16 [R27+UR6+0xa400], R33 ;  /* 0x00a400211b007988 */ /* 0x000fe80008000406 */
[----:B----4-:R-:W-:Y:S04]  /*30f0*/  STS.U16 [R27+UR6+0xc400], R65 ;  /* 0x00c400411b007988 */ /* 0x010fe80008000406 */
[----:B------:R-:W-:Y:S01]  /*3100*/  STS.U16 [R27+UR6+0xe400], R69 ;  /* 0x00e400451b007988 */ /* 0x000fe20008000406 */
[----:B--2---:R-:W-:-:S04]  /*3110*/  LOP3.LUT R31, R31, R30, RZ, 0x3c, !PT ;  /* 0x0000001e1f1f7212 */ /* 0x004fc800078e3cff */
[----:B------:R-:W-:-:S04]  /*3120*/  LOP3.LUT R30, R31, R30, RZ, 0x3c, !PT ;  /* 0x0000001e1f1e7212 */ /* 0x000fc800078e3cff */
[----:B------:R-:W-:-:S05]  /*3130*/  LOP3.LUT R31, R31, R30, RZ, 0x3c, !PT ;  /* 0x0000001e1f1f7212 */ /* 0x000fca00078e3cff */
[----:B------:R0:W-:Y:S02]  /*3140*/  STL.64 [R1+0x30], R30 ;  /* 0x0000301e01007387 */ /* 0x0001e40000100a00 */
[----:B0-----:R-:W-:-:S05]  /*3150*/  IMAD.WIDE R30, R124, 0x2, R30 ;  /* 0x000000027c1e7825 */ /* 0x001fca00078e021e */
[----:B------:R0:W2:Y:S02]  /*3160*/  @!P0 LDG.E.U16 R36, desc[UR8][R30.64] ;  /* 0x000000081e248981 */ /* 0x0000a4000c1e1500 */
[----:B0-----:R-:W-:Y:S02]  /*3170*/  IMAD.MOV.U32 R30, RZ, RZ, R125 ;  /* 0x000000ffff1e7224 */ /* 0x001fe400078e007d */
[----:B------:R-:W-:Y:S02]  /*3180*/  IMAD.MOV.U32 R31, RZ, RZ, R37 ;  /* 0x000000ffff1f7224 */ /* 0x000fe400078e0025 */
[----:B------:R-:W0:Y:S03]  /*3190*/  S2R R37, SR_TID.X ;  /* 0x0000000000257919 */ /* 0x000e260000002100 */
[----:B------:R1:W-:Y:S02]  /*31a0*/  STL.64 [R1+0x28], R30 ;  /* 0x0000281e01007387 */ /* 0x0003e40000100a00 */
[----:B-1----:R-:W-:-:S05]  /*31b0*/  IMAD.WIDE R30, R124, 0x2, R30 ;  /* 0x000000027c1e7825 */ /* 0x002fca00078e021e */
[----:B------:R1:W4:Y:S01]  /*31c0*/  @!P0 LDG.E.U16 R29, desc[UR8][R30.64] ;  /* 0x000000081e1d8981 */ /* 0x000322000c1e1500 */
[C---:B0-----:R-:W-:Y:S01]  /*31d0*/  IMAD.SHL.U32 R125, R37.reuse, 0x2, RZ ;  /* 0x00000002257d7824 */ /* 0x041fe200078e00ff */
[C---:B------:R-:W-:Y:S02]  /*31e0*/  LOP3.LUT R27, R37.reuse, 0x7, RZ, 0xc0, !PT ;  /* 0x00000007251b7812 */ /* 0x040fe400078ec0ff */
[----:B-1----:R-:W-:Y:S02]  /*31f0*/  LOP3.LUT R30, R37, 0x1c0, RZ, 0xc0, !PT ;  /* 0x000001c0251e7812 */ /* 0x002fe400078ec0ff */
[----:B------:R-:W-:Y:S01]  /*3200*/  LOP3.LUT R124, R125, 0x10, RZ, 0xc0, !PT ;  /* 0x000000107d7c7812 */ /* 0x000fe200078ec0ff */
[C---:B------:R-:W-:Y:S02]  /*3210*/  IMAD R28, R27.reuse, 0x90, RZ ;  /* 0x000000901b1c7824 */ /* 0x040fe400078e02ff */
[----:B------:R-:W-:Y:S01]  /*3220*/  IMAD R27, R27, 0x410, RZ ;  /* 0x000004101b1b7824 */ /* 0x000fe200078e02ff */
[----:B------:R-:W-:-:S04]  /*3230*/  LEA.HI R124, R30, R124, RZ, 0x1f ;  /* 0x0000007c1e7c7211 */ /* 0x000fc800078ff8ff */
[----:B------:R-:W-:Y:S01]  /*3240*/  LOP3.LUT R124, R27, R124, RZ, 0x3c, !PT ;  /* 0x0000007c1b7c7212 */ /* 0x000fe200078e3cff */
[C---:B------:R-:W-:Y:S01]  /*3250*/  IMAD.SHL.U32 R27, R37.reuse, 0x200, RZ ;  /* 0x00000200251b7824 */ /* 0x040fe200078e00ff */
[----:B------:R-:W-:Y:S01]  /*3260*/  LOP3.LUT R125, R28, 0x30, R125, 0x78, !PT ;  /* 0x000000301c7d7812 */ /* 0x000fe200078e787d */
[----:B------:R-:W-:-:S03]  /*3270*/  IMAD.SHL.U32 R28, R37, 0x20, RZ ;  /* 0x00000020251c7824 */ /* 0x000fc600078e00ff */
[----:B------:R-:W-:Y:S02]  /*3280*/  LOP3.LUT R27, R27, 0x2000, RZ, 0xc0, !PT ;  /* 0x000020001b1b7812 */ /* 0x000fe400078ec0ff */
[----:B------:R-:W-:Y:S02]  /*3290*/  LOP3.LUT R125, R125, 0x400, R28, 0xf8, !PT ;  /* 0x000004007d7d7812 */ /* 0x000fe400078ef81c */
[----:B------:R-:W-:Y:S02]  /*32a0*/  LOP3.LUT R28, R96, 0x20, RZ, 0x3c, !PT ;  /* 0x00000020601c7812 */ /* 0x000fe400078e3cff */
[----:B------:R-:W-:Y:S02]  /*32b0*/  IADD3 R124, PT, PT, R124, UR6, R27 ;  /* 0x000000067c7c7c10 */ /* 0x000fe4000fffe01b */
[C---:B------:R-:W-:Y:S01]  /*32c0*/  LOP3.LUT R27, R96.reuse, 0x30, RZ, 0x3c, !PT ;  /* 0x00000030601b7812 */ /* 0x040fe200078e3cff */
[----:B------:R-:W-:Y:S04]  /*32d0*/  STS.U16 [R28+UR6+0x800], R80 ;  /* 0x000800501c007988 */ /* 0x000fe80008000406 */
[----:B------:R-:W-:Y:S04]  /*32e0*/  STS.U16 [R28+UR6+0x2800], R81 ;  /* 0x002800511c007988 */ /* 0x000fe80008000406 */
[----:B------:R-:W-:Y:S04]  /*32f0*/  STS.U16 [R28+UR6+0x4800], R107 ;  /* 0x0048006b1c007988 */ /* 0x000fe80008000406 */
[----:B------:R-:W-:Y:S04]  /*3300*/  STS.U16 [R28+UR6+0x6800], R101 ;  /* 0x006800651c007988 */ /* 0x000fe80008000406 */
[----:B------:R0:W-:Y:S04]  /*3310*/  STS.U16 [R28+UR6+0x8800], R24 ;  /* 0x008800181c007988 */ /* 0x0001e80008000406 */
[----:B------:R-:W-:Y:S04]  /*3320*/  STS.U16 [R28+UR6+0xa800], R26 ;  /* 0x00a8001a1c007988 */ /* 0x000fe80008000406 */
[----:B------:R-:W-:Y:S01]  /*3330*/  STS.U16 [R28+UR6+0xc800], R58 ;  /* 0x00c8003a1c007988 */ /* 0x000fe20008000406 */
[----:B0-----:R-:W-:-:S03]  /*3340*/  LOP3.LUT R24, R96, 0x40, RZ, 0x3c, !PT ;  /* 0x0000004060187812 */ /* 0x001fc600078e3cff */
[----:B------:R-:W-:Y:S04]  /*3350*/  STS.U16 [R28+UR6+0xe800], R70 ;  /* 0x00e800461c007988 */ /* 0x000fe80008000406 */
[----:B------:R0:W-:Y:S04]  /*3360*/  STS.U16 [R27+UR6+0x8c00], R22 ;  /* 0x008c00161b007988 */ /* 0x0001e80008000406 */
[----:B------:R1:W-:Y:S04]  /*3370*/  STS.U16 [R27+UR6+0xac00], R25 ;  /* 0x00ac00191b007988 */ /* 0x0003e80008000406 */
[----:B------:R-:W4:Y:S01]  /*3380*/  LDL.LU R80, [R1+0xa0] ;  /* 0x0000a00001507983 */ /* 0x000f220000300800 */
[----:B0-----:R-:W-:-:S03]  /*3390*/  LOP3.LUT R22, R96, 0x50, RZ, 0x3c, !PT ;  /* 0x0000005060167812 */ /* 0x001fc600078e3cff */
[----:B------:R-:W4:Y:S01]  /*33a0*/  LDL.LU R81, [R1+0x9c] ;  /* 0x00009c0001517983 */ /* 0x000f220000300800 */
[----:B-1----:R-:W-:-:S03]  /*33b0*/  LOP3.LUT R25, R96, 0x60, RZ, 0x3c, !PT ;  /* 0x0000006060197812 */ /* 0x002fc600078e3cff */
[----:B-----5:R0:W-:Y:S04]  /*33c0*/  STS.U16 [R27+UR6+0xc00], R82 ;  /* 0x000c00521b007988 */ /* 0x0201e80008000406 */
[----:B------:R1:W-:Y:S04]  /*33d0*/  STS.U16 [R27+UR6+0x2c00], R83 ;  /* 0x002c00531b007988 */ /* 0x0003e80008000406 */
[----:B------:R-:W-:Y:S04]  /*33e0*/  STS.U16 [R27+UR6+0x4c00], R106 ;  /* 0x004c006a1b007988 */ /* 0x000fe80008000406 */
[----:B0-----:R-:W5:Y:S04]  /*33f0*/  LDL.LU R82, [R1+0x98] ;  /* 0x0000980001527983 */ /* 0x001f680000300800 */
[----:B------:R-:W-:Y:S04]  /*3400*/  STS.U16 [R27+UR6+0x6c00], R100 ;  /* 0x006c00641b007988 */ /* 0x000fe80008000406 */
[----:B------:R-:W-:Y:S04]  /*3410*/  STS.U16 [R27+UR6+0xcc00], R59 ;  /* 0x00cc003b1b007988 */ /* 0x000fe80008000406 */
[----:B------:R-:W-:Y:S04]  /*3420*/  STS.U16 [R27+UR6+0xec00], R71 ;  /* 0x00ec00471b007988 */ /* 0x000fe80008000406 */
[----:B-1----:R-:W5:Y:S04]  /*3430*/  LDL.LU R83, [R1+0x94] ;  /* 0x0000940001537983 */ /* 0x002f680000300800 */
[----:B------:R0:W-:Y:S04]  /*3440*/  STS.U16 [R24+UR6+0x1000], R76 ;  /* 0x0010004c18007988 */ /* 0x0001e80008000406 */
[----:B------:R-:W-:Y:S04]  /*3450*/  STS.U16 [R24+UR6+0x3000], R111 ;  /* 0x0030006f18007988 */ /* 0x000fe80008000406 */
[----:B------:R-:W-:Y:S04]  /*3460*/  STS.U16 [R24+UR6+0x5000], R105 ;  /* 0x0050006918007988 */ /* 0x000fe80008000406 */
[----:B------:R-:W-:Y:S04]  /*3470*/  STS.U16 [R24+UR6+0x7000], R98 ;  /* 0x0070006218007988 */ /* 0x000fe80008000406 */
[----:B------:R-:W-:Y:S04]  /*3480*/  STS.U16 [R24+UR6+0x9000], R15 ;  /* 0x0090000f18007988 */ /* 0x000fe80008000406 */
[----:B------:R-:W-:Y:S04]  /*3490*/  STS.U16 [R24+UR6+0xb000], R23 ;  /* 0x00b0001718007988 */ /* 0x000fe80008000406 */
[----:B------:R-:W-:Y:S04]  /*34a0*/  STS.U16 [R24+UR6+0xd000], R64 ;  /* 0x00d0004018007988 */ /* 0x000fe80008000406 */
[----:B------:R-:W-:Y:S04]  /*34b0*/  STS.U16 [R24+UR6+0xf000], R72 ;  /* 0x00f0004818007988 */ /* 0x000fe80008000406 */
[----:B0-----:R-:W5:Y:S04]  /*34c0*/  LDL.LU R76, [R1+0x90] ;  /* 0x00009000014c7983 */ /* 0x001f680000300800 */
        /* <DEDUP_REMOVED lines=10> */
[----:B0-----:R-:W5:Y:S04]  /*3570*/  LDL.LU R78, [R1+0x88] ;  /* 0x00008800014e7983 */ /* 0x001f680000300800 */
[----:B------:R-:W5:Y:S04]  /*3580*/  LDL.LU.64 R68, [R1+0x10] ;  /* 0x0000100001447983 */ /* 0x000f680000300a00 */
[----:B------:R-:W5:Y:S04]  /*3590*/  LDL.LU.64 R70, [R1+0x18] ;  /* 0x0000180001467983 */ /* 0x000f680000300a00 */
[----:B------:R-:W5:Y:S04]  /*35a0*/  LDL.LU.64 R64, [R1] ;  /* 0x0000000001407983 */ /* 0x000f680000300a00 */
[----:B------:R-:W5:Y:S01]  /*35b0*/  LDL.LU.64 R66, [R1+0x8] ;  /* 0x0000080001427983 */ /* 0x000f620000300a00 */
[----:B------:R-:W-:-:S04]  /*35c0*/  SHF.R.U32.HI R15, RZ, 0x2, R30 ;  /* 0x00000002ff0f7819 */ /* 0x000fc8000001161e */
[C---:B------:R-:W-:Y:S02]  /*35d0*/  LOP3.LUT R28, R96.reuse, R15, RZ, 0x3c, !PT ;  /* 0x0000000f601c7212 */ /* 0x040fe400078e3cff */
[----:B------:R-:W-:Y:S01]  /*35e0*/  LOP3.LUT R96, R96, 0x70, RZ, 0x3c, !PT ;  /* 0x0000007060607812 */ /* 0x000fe200078e3cff */
[----:B------:R-:W-:Y:S04]  /*35f0*/  STS.U16 [R25+UR6+0x3800], R109 ;  /* 0x0038006d19007988 */ /* 0x000fe80008000406 */
[----:B------:R-:W-:Y:S04]  /*3600*/  STS.U16 [R25+UR6+0x5800], R103 ;  /* 0x0058006719007988 */ /* 0x000fe80008000406 */
[----:B------:R-:W-:Y:S04]  /*3610*/  STS.U16 [R25+UR6+0x7800], R14 ;  /* 0x0078000e19007988 */ /* 0x000fe80008000406 */
[----:B------:R-:W-:Y:S04]  /*3620*/  STS.U16 [R25+UR6+0x9800], R8 ;  /* 0x0098000819007988 */ /* 0x000fe80008000406 */
[----:B------:R-:W-:Y:S04]  /*3630*/  STS.U16 [R25+UR6+0xb800], R13 ;  /* 0x00b8000d19007988 */ /* 0x000fe80008000406 */
[----:B------:R-:W-:Y:S04]  /*3640*/  STS.U16 [R25+UR6+0xd800], R56 ;  /* 0x00d8003819007988 */ /* 0x000fe80008000406 */
[----:B------:R-:W-:Y:S04]  /*3650*/  STS.U16 [R25+UR6+0xf800], R74 ;  /* 0x00f8004a19007988 */ /* 0x000fe80008000406 */
[----:B------:R0:W-:Y:S04]  /*3660*/  STS.U16 [R96+UR6+0x1c00], R79 ;  /* 0x001c004f60007988 */ /* 0x0001e80008000406 */
[----:B0-----:R-:W5:Y:S04]  /*3670*/  LDL.LU R79, [R1+0x84] ;  /* 0x00008400014f7983 */ /* 0x001f680000300800 */
        /* <DEDUP_REMOVED lines=11> */
[----:B---3--:R-:W-:Y:S04]  /*3730*/  STS.U16 [R28+UR6+0x11000], R32 ;  /* 0x011000201c007988 */ /* 0x008fe80008000406 */
[----:B------:R-:W-:Y:S04]  /*3740*/  STS.U16 [R28+UR6+0x11400], R99 ;  /* 0x011400631c007988 */ /* 0x000fe80008000406 */
[----:B--2---:R-:W-:Y:S04]  /*3750*/  STS.U16 [R28+UR6+0x11800], R36 ;  /* 0x011800241c007988 */ /* 0x004fe80008000406 */
[----:B----4-:R-:W-:Y:S01]  /*3760*/  STS.U16 [R28+UR6+0x11c00], R29 ;  /* 0x011c001d1c007988 */ /* 0x010fe20008000406 */
[----:B------:R-:W-:Y:S06]  /*3770*/  BAR.SYNC.DEFER_BLOCKING 0x0 ;  /* 0x0000000000007b1d */ /* 0x000fec0000010000 */
[----:B------:R-:W-:Y:S04]  /*3780*/  LDSM.16.MT88.4 R32, [R124] ;  /* 0x000000007c20783b */ /* 0x000fe80000004200 */
[----:B------:R-:W-:Y:S04]  /*3790*/  LDSM.16.M88.4 R96, [R125+UR6+0x10000] ;  /* 0x010000067d60783b */ /* 0x000fe80008000200 */
[----:B------:R-:W-:Y:S04]  /*37a0*/  LDSM.16.MT88.4 R104, [R124+0x4000] ;  /* 0x004000007c68783b */ /* 0x000fe80000004200 */
[----:B------:R-:W-:Y:S04]  /*37b0*/  LDSM.16.M88.4 R88, [R125+UR6+0x10800] ;  /* 0x010800067d58783b */ /* 0x000fe80008000200 */
[----:B------:R-:W0:Y:S04]  /*37c0*/  LDSM.16.M88.4 R8, [R125+UR6+0x11000] ;  /* 0x011000067d08783b */ /* 0x000e280008000200 */
[----:B------:R-:W-:Y:S04]  /*37d0*/  LDSM.16.M88.4 R12, [R125+UR6+0x11800] ;  /* 0x011800067d0c783b */ /* 0x000fe80008000200 */
[----:B------:R-:W1:Y:S04]  /*37e0*/  LDSM.16.MT88.4 R24, [R124+0x100] ;  /* 0x000100007c18783b */ /* 0x000e680000004200 */
[----:B------:R-:W2:Y:S04]  /*37f0*/  LDSM.16.MT88.4 R108, [R124+0x300] ;  /* 0x000300007c6c783b */ /* 0x000ea80000004200 */
[----:B------:R-:W3:Y:S04]  /*3800*/  LDSM.16.MT88.4 R20, [R124+0x200] ;  /* 0x000200007c14783b */ /* 0x000ee80000004200 */
[----:B------:R-:W4:Y:S04]  /*3810*/  LDSM.16.MT88.4 R72, [R124+0x4100] ;  /* 0x004100007c48783b */ /* 0x000f280000004200 */
[----:B------:R-:W2:Y:S01]  /*3820*/  LDSM.16.MT88.4 R100, [R124+0x4200] ;  /* 0x004200007c64783b */ /* 0x000ea20000004200 */
[----:B0-----:R-:W-:Y:S08]  /*3830*/  HMMA.16816.F32.BF16 R28, R32, R8, R120 ;  /* 0x00000008201c723c */ /* 0x001ff00000041878 */
[C---:B-1----:R-:W-:Y:S08]  /*3840*/  HMMA.16816.F32.BF16 R36, R24.reuse, R96, R112 ;  /* 0x000000601824723c */ /* 0x042ff00000041870 */
[C---:B------:R-:W-:Y:S01]  /*3850*/  HMMA.16816.F32.BF16 R56, R24.reuse, R88, R16 ;  /* 0x000000581838723c */ /* 0x040fe20000041810 */
[----:B------:R-:W0:Y:S07]  /*3860*/  LDSM.16.MT88.4 R16, [R124+0x4300] ;  /* 0x004300007c10783b */ /* 0x000e2e0000004200 */
[C---:B------:R-:W-:Y:S08]  /*3870*/  HMMA.16816.F32.BF16 R40, R24.reuse, R8, R40 ;  /* 0x000000081828723c */ /* 0x040ff00000041828 */
[----:B------:R-:W-:Y:S08]  /*3880*/  HMMA.16816.F32.BF16 R44, R24, R12, R44 ;  /* 0x0000000c182c723c */ /* 0x000ff0000004182c */
[----:B--2---:R-:W-:Y:S08]  /*3890*/  HMMA.16816.F32.BF16 R24, R108, R96, R4 ;  /* 0x000000606c18723c */ /* 0x004ff00000041804 */
[----:B---3--:R-:W-:Y:S08]  /*38a0*/  HMMA.16816.F32.BF16 R60, R20, R12, R60 ;  /* 0x0000000c143c723c */ /* 0x008ff0000004183c */
[C---:B-----5:R-:W-:Y:S08]  /*38b0*/  HMMA.16816.F32.BF16 R68, R32.reuse, R96, R68 ;  /* 0x000000602044723c */ /* 0x060ff00000041844 */
[----:B------:R-:W-:-:S12]  /*38c0*/  HMMA.16816.F32.BF16 R64, R32, R88, R64 ;  /* 0x000000582040723c */ /* 0x000fd80000041840 */
[----:B------:R-:W-:Y:S08]  /*38d0*/  HMMA.16816.F32.BF16 R68, R104, R98, R68 ;  /* 0x000000626844723c */ /* 0x000ff00000041844 */
[----:B------:R-:W-:Y:S11]  /*38e0*/  HMMA.16816.F32.BF16 R32, R32, R12, R116 ;  /* 0x0000000c2020723c */ /* 0x000ff60000041874 */
[----:B------:R-:W-:-:S02]  /*38f0*/  IMAD.MOV.U32 R5, RZ, RZ, R69 ;  /* 0x000000ffff057224 */ /* 0x000fc400078e0045 */
[----:B------:R-:W-:Y:S01]  /*3900*/  IMAD.MOV.U32 R4, RZ, RZ, R68 ;  /* 0x000000ffff047224 */ /* 0x000fe200078e0044 */
[----:B------:R-:W-:Y:S01]  /*3910*/  HMMA.16816.F32.BF16 R120, R108, R12, R76 ;  /* 0x0000000c6c78723c */ /* 0x000fe2000004184c */
[----:B------:R-:W-:Y:S02]  /*3920*/  IMAD.MOV.U32 R13, RZ, RZ, R70 ;  /* 0x000000ffff0d7224 */ /* 0x000fe400078e0046 */
[----:B------:R-:W-:-:S05]  /*3930*/  IMAD.MOV.U32 R12, RZ, RZ, R71 ;  /* 0x000000ffff0c7224 */ /* 0x000fca00078e0047 */
[----:B------:R-:W-:Y:S01]  /*3940*/  HMMA.16816.F32.BF16 R68, R104, R90, R64 ;  /* 0x0000005a6844723c */ /* 0x000fe20000041840 */
[----:B------:R-:W-:Y:S02]  /*3950*/  IMAD.MOV.U32 R67, RZ, RZ, R5 ;  /* 0x000000ffff437224 */ /* 0x000fe400078e0005 */
[----:B------:R-:W-:-:S05]  /*3960*/  IMAD.MOV.U32 R66, RZ, RZ, R4 ;  /* 0x000000ffff427224 */ /* 0x000fca00078e0004 */
[----:B------:R-:W-:Y:S01]  /*3970*/  HMMA.16816.F32.BF16 R4, R104, R10, R28 ;  /* 0x0000000a6804723c */ /* 0x000fe2000004181c */
[----:B------:R-:W-:Y:S01]  /*3980*/  LOP3.LUT R125, R125, 0x40, RZ, 0x3c, !PT ;  /* 0x000000407d7d7812 */ /* 0x000fe200078e3cff */
[----:B------:R-:W-:Y:S04]  /*3990*/  LDSM.16.MT88.4 R28, [R124+0x8000] ;  /* 0x008000007c1c783b */ /* 0x000fe80000004200 */
[----:B------:R-:W-:Y:S02]  /*39a0*/  LDSM.16.M88.4 R76, [R125+UR6+0x11800] ;  /* 0x011800067d4c783b */ /* 0x000fe40008000200 */
[----:B------:R-:W-:Y:S03]  /*39b0*/  HMMA.16816.F32.BF16 R48, R20, R96, R48 ;  /* 0x000000601430723c */ /* 0x000fe60000041830 */
[----:B------:R-:W-:-:S02]  /*39c0*/  IMAD.MOV.U32 R65, RZ, RZ, R68 ;  /* 0x000000ffff417224 */ /* 0x000fc400078e0044 */
[----:B------:R-:W-:-:S03]  /*39d0*/  IMAD.MOV.U32 R64, RZ, RZ, R69 ;  /* 0x000000ffff407224 */ /* 0x000fc600078e0045 */
[----:B------:R-:W-:Y:S03]  /*39e0*/  HMMA.16816.F32.BF16 R92, R20, R8, R92 ;  /* 0x00000008145c723c */ /* 0x000fe6000004185c */
[----:B------:R-:W-:Y:S02]  /*39f0*/  IMAD.MOV.U32 R69, RZ, RZ, R6 ;  /* 0x000000ffff457224 */ /* 0x000fe400078e0006 */
[----:B------:R-:W-:-:S03]  /*3a00*/  IMAD.MOV.U32 R68, RZ, RZ, R7 ;  /* 0x000000ffff447224 */ /* 0x000fc600078e0007 */
[----:B------:R-:W-:Y:S01]  /*3a10*/  HMMA.16816.F32.BF16 R112, R108, R8, R80 ;  /* 0x000000086c70723c */ /* 0x000fe20000041850 */
[----:B------:R-:W-:Y:S01]  /*3a20*/  IMAD.MOV.U32 R9, RZ, RZ, R70 ;  /* 0x000000ffff097224 */ /* 0x000fe200078e0046 */
[----:B------:R-:W-:Y:S01]  /*3a30*/  LDSM.16.M88.4 R80, [R125+UR6+0x11000] ;  /* 0x011000067d50783b */ /* 0x000fe20008000200 */
[----:B------:R-:W-:Y:S02]  /*3a40*/  IMAD.MOV.U32 R8, RZ, RZ, R71 ;  /* 0x000000ffff087224 */ /* 0x000fe400078e0047 */
[----:B------:R-:W-:Y:S02]  /*3a50*/  IMAD.MOV.U32 R71, RZ, RZ, R4 ;  /* 0x000000ffff477224 */ /* 0x000fe400078e0004 */
[----:B------:R-:W-:Y:S02]  /*3a60*/  IMAD.MOV.U32 R70, RZ, RZ, R5 ;  /* 0x000000ffff467224 */ /* 0x000fe400078e0005 */
[----:B------:R-:W1:Y:S01]  /*3a70*/  LDSM.16.M88.4 R4, [R125+UR6+0x10000] ;  /* 0x010000067d04783b */ /* 0x000e620008000200 */
[-C--:B------:R-:W-:Y:S08]  /*3a80*/  HMMA.16816.F32.BF16 R52, R20, R88.reuse, R52 ;  /* 0x000000581434723c */ /* 0x080ff00000041834 */
[----:B------:R-:W-:Y:S01]  /*3a90*/  HMMA.16816.F32.BF16 R20, R108, R88, R84 ;  /* 0x000000586c14723c */ /* 0x000fe20000041854 */
[----:B------:R-:W2:Y:S07]  /*3aa0*/  LDSM.16.M88.4 R84, [R125+UR6+0x10800] ;  /* 0x010800067d54783b */ /* 0x000eae0008000200 */
[----:B------:R-:W-:Y:S01]  /*3ab0*/  HMMA.16816.F32.BF16 R116, R104, R14, R32 ;  /* 0x0000000e6874723c */ /* 0x000fe20000041820 */
[----:B------:R-:W-:Y:S07]  /*3ac0*/  LDSM.16.MT88.4 R104, [R124+0x8200] ;  /* 0x008200007c68783b */ /* 0x000fee0000004200 */
[-C--:B----4-:R-:W-:Y:S08]  /*3ad0*/  HMMA.16816.F32.BF16 R32, R72, R98.reuse, R36 ;  /* 0x000000624820723c */ /* 0x090ff00000041824 */
[-C--:B------:R-:W-:Y:S08]  /*3ae0*/  HMMA.16816.F32.BF16 R48, R100, R98.reuse, R48 ;  /* 0x000000626430723c */ /* 0x080ff00000041830 */
[----:B0-----:R-:W-:Y:S01]  /*3af0*/  HMMA.16816.F32.BF16 R96, R16, R98, R24 ;  /* 0x000000621060723c */ /* 0x001fe20000041818 */
[----:B------:R-:W-:-:S02]  /*3b00*/  IMAD.MOV.U32 R24, RZ, RZ, R71 ;  /* 0x000000ffff187224 */ /* 0x000fc400078e0047 */
[----:B------:R-:W-:Y:S02]  /*3b10*/  IMAD.MOV.U32 R25, RZ, RZ, R70 ;  /* 0x000000ffff197224 */ /* 0x000fe400078e0046 */
[----:B------:R-:W-:Y:S02]  /*3b20*/  IMAD.MOV.U32 R26, RZ, RZ, R69 ;  /* 0x000000ffff1a7224 */ /* 0x000fe400078e0045 */
[----:B------:R-:W-:Y:S02]  /*3b30*/  IMAD.MOV.U32 R27, RZ, RZ, R68 ;  /* 0x000000ffff1b7224 */ /* 0x000fe400078e0044 */
[----:B------:R-:W0:Y:S01]  /*3b40*/  LDSM.16.MT88.4 R68, [R124+0xc000] ;  /* 0x00c000007c44783b */ /* 0x000e220000004200 */
[-C--:B------:R-:W-:Y:S03]  /*3b50*/  HMMA.16816.F32.BF16 R36, R72, R90.reuse, R56 ;  /* 0x0000005a4824723c */ /* 0x080fe60000041838 */
[----:B------:R-:W-:Y:S05]  /*3b60*/  LDSM.16.MT88.4 R56, [R124+0xc300] ;  /* 0x00c300007c38783b */ /* 0x000fea0000004200 */
[-C--:B------:R-:W-:Y:S08]  /*3b70*/  HMMA.16816.F32.BF16 R52, R100, R90.reuse, R52 ;  /* 0x0000005a6434723c */ /* 0x080ff00000041834 */
[----:B------:R-:W-:Y:S01]  /*3b80*/  HMMA.16816.F32.BF16 R88, R16, R90, R20 ;  /* 0x0000005a1058723c */ /* 0x000fe20000041814 */
[----:B------:R-:W-:-:S02]  /*3b90*/  IMAD.MOV.U32 R22, RZ, RZ, R9 ;  /* 0x000000ffff167224 */ /* 0x000fc400078e0009 */
[----:B------:R-:W-:-:S05]  /*3ba0*/  IMAD.MOV.U32 R23, RZ, RZ, R8 ;  /* 0x000000ffff177224 */ /* 0x000fca00078e0008 */
[-C--:B------:R-:W-:Y:S08]  /*3bb0*/  HMMA.16816.F32.BF16 R40, R72, R10.reuse, R40 ;  /* 0x0000000a4828723c */ /* 0x080ff00000041828 */
[-C--:B------:R-:W-:Y:S08]  /*3bc0*/  HMMA.16816.F32.BF16 R92, R100, R10.reuse, R92 ;  /* 0x0000000a645c723c */ /* 0x080ff0000004185c */
[----:B------:R-:W-:Y:S01]  /*3bd0*/  HMMA.16816.F32.BF16 R8, R16, R10, R112 ;  /* 0x0000000a1008723c */ /* 0x000fe20000041870 */
[----:B------:R-:W-:-:S02]  /*3be0*/  IMAD.MOV.U32 R112, RZ, RZ, R66 ;  /* 0x000000ffff707224 */ /* 0x000fc400078e0042 */
[----:B------:R-:W-:Y:S02]  /*3bf0*/  IMAD.MOV.U32 R113, RZ, RZ, R67 ;  /* 0x000000ffff717224 */ /* 0x000fe400078e0043 */
[----:B------:R-:W-:Y:S02]  /*3c00*/  IMAD.MOV.U32 R114, RZ, RZ, R13 ;  /* 0x000000ffff727224 */ /* 0x000fe400078e000d */
[----:B------:R-:W-:Y:S01]  /*3c10*/  IMAD.MOV.U32 R115, RZ, RZ, R12 ;  /* 0x000000ffff737224 */ /* 0x000fe200078e000c */
[-C--:B------:R-:W-:Y:S01]  /*3c20*/  HMMA.16816.F32.BF16 R108, R72, R14.reuse, R44 ;  /* 0x0000000e486c723c */ /* 0x080fe2000004182c */
[----:B------:R-:W3:Y:S04]  /*3c30*/  LDSM.16.MT88.4 R44, [R124+0x8100] ;  /* 0x008100007c2c783b */ /* 0x000ee80000004200 */
[----:B------:R-:W4:Y:S03]  /*3c40*/  LDSM.16.MT88.4 R72, [R124+0x8300] ;  /* 0x008300007c48783b */ /* 0x000f260000004200 */
[-C--:B------:R-:W-:Y:S01]  /*3c50*/  HMMA.16816.F32.BF16 R100, R100, R14.reuse, R60 ;  /* 0x0000000e6464723c */ /* 0x080fe2000004183c */
[----:B------:R-:W-:Y:S01]  /*3c60*/  IMAD.MOV.U32 R20, RZ, RZ, R65 ;  /* 0x000000ffff147224 */ /* 0x000fe200078e0041 */
[----:B------:R-:W-:Y:S06]  /*3c70*/  LDSM.16.MT88.4 R60, [R124+0xc200] ;  /* 0x00c200007c3c783b */ /* 0x000fec0000004200 */
[----:B------:R-:W-:Y:S08]  /*3c80*/  HMMA.16816.F32.BF16 R12, R16, R14, R120 ;  /* 0x0000000e100c723c */ /* 0x000ff00000041878 */
[----:B-1----:R-:W-:Y:S01]  /*3c90*/  HMMA.16816.F32.BF16 R16, R28, R4, R112 ;  /* 0x000000041c10723c */ /* 0x002fe20000041870 */
[----:B------:R-:W-:-:S02]  /*3ca0*/  IMAD.MOV.U32 R21, RZ, RZ, R64 ;  /* 0x000000ffff157224 */ /* 0x000fc400078e0040 */
[----:B------:R-:W1:Y:S05]  /*3cb0*/  LDSM.16.MT88.4 R64, [R124+0xc100] ;  /* 0x00c100007c40783b */ /* 0x000e6a0000004200 */
[----:B--2---:R-:W-:-:S12]  /*3cc0*/  HMMA.16816.F32.BF16 R20, R28, R84, R20 ;  /* 0x000000541c14723c */ /* 0x004fd80000041814 */
[----:B0-----:R-:W-:Y:S08]  /*3cd0*/  HMMA.16816.F32.BF16 R16, R68, R6, R16 ;  /* 0x000000064410723c */ /* 0x001ff00000041810 */
[-C--:B---3--:R-:W-:Y:S08]  /*3ce0*/  HMMA.16816.F32.BF16 R36, R44, R84.reuse, R36 ;  /* 0x000000542c24723c */ /* 0x088ff00000041824 */
[-C--:B------:R-:W-:Y:S08]  /*3cf0*/  HMMA.16816.F32.BF16 R52, R104, R84.reuse, R52 ;  /* 0x000000546834723c */ /* 0x080ff00000041834 */
[C---:B----4-:R-:W-:Y:S01]  /*3d00*/  HMMA.16816.F32.BF16 R88, R72.reuse, R84, R88 ;  /* 0x000000544858723c */ /* 0x050fe20000041858 */
[----:B------:R-:W2:Y:S04]  /*3d10*/  LDL.LU.64 R84, [R1+0x28] ;  /* 0x0000280001547983 */ /* 0x000ea80000300a00 */
[----:B------:R-:W-:Y:S03]  /*3d20*/  STL.64 [R1+0x10], R16 ;  /* 0x0000101001007387 */ /* 0x000fe60000100a00 */
[C---:B------:R-:W-:Y:S01]  /*3d30*/  HMMA.16816.F32.BF16 R96, R72.reuse, R4, R96 ;  /* 0x000000044860723c */ /* 0x040fe20000041860 */
[----:B------:R0:W-:Y:S07]  /*3d40*/  STL.64 [R1+0x18], R18 ;  /* 0x0000181201007387 */ /* 0x0001ee0000100a00 */
[C---:B------:R-:W-:Y:S08]  /*3d50*/  HMMA.16816.F32.BF16 R8, R72.reuse, R80, R8 ;  /* 0x000000504808723c */ /* 0x040ff00000041808 */
[----:B------:R-:W-:Y:S01]  /*3d60*/  HMMA.16816.F32.BF16 R12, R72, R76, R12 ;  /* 0x0000004c480c723c */ /* 0x000fe2000004180c */
[----:B------:R-:W-:-:S02]  /*3d70*/  IMAD.MOV.U32 R75, RZ, RZ, R19 ;  /* 0x000000ffff4b7224 */ /* 0x000fc400078e0013 */
[----:B------:R-:W-:Y:S02]  /*3d80*/  IMAD.MOV.U32 R74, RZ, RZ, R18 ;  /* 0x000000ffff4a7224 */ /* 0x000fe400078e0012 */
[----:B------:R-:W-:Y:S02]  /*3d90*/  IMAD.MOV.U32 R73, RZ, RZ, R17 ;  /* 0x000000ffff497224 */ /* 0x000fe400078e0011 */
[----:B------:R-:W-:Y:S02]  /*3da0*/  IMAD.MOV.U32 R72, RZ, RZ, R16 ;  /* 0x000000ffff487224 */ /* 0x000fe400078e0010 */
[----:B0-----:R-:W-:Y:S08]  /*3db0*/  HMMA.16816.F32.BF16 R16, R68, R86, R20 ;  /* 0x000000564410723c */ /* 0x001ff00000041814 */
[C---:B------:R-:W-:Y:S08]  /*3dc0*/  HMMA.16816.F32.BF16 R24, R28.reuse, R80, R24 ;  /* 0x000000501c18723c */ /* 0x040ff00000041818 */
[----:B------:R-:W-:Y:S08]  /*3dd0*/  HMMA.16816.F32.BF16 R28, R28, R76, R116 ;  /* 0x0000004c1c1c723c */ /* 0x000ff00000041874 */
[-C--:B------:R-:W-:Y:S08]  /*3de0*/  HMMA.16816.F32.BF16 R40, R44, R80.reuse, R40 ;  /* 0x000000502c28723c */ /* 0x080ff00000041828 */
[----:B------:R-:W-:Y:S01]  /*3df0*/  HMMA.16816.F32.BF16 R92, R104, R80, R92 ;  /* 0x00000050685c723c */ /* 0x000fe2000004185c */
[----:B------:R-:W3:Y:S04]  /*3e00*/  LDL.LU.64 R80, [R1+0x48] ;  /* 0x0000480001507983 */ /* 0x000ee80000300a00 */
[----:B------:R-:W4:Y:S04]  /*3e10*/  LDL.LU.64 R124, [R1+0x50] ;  /* 0x00005000017c7983 */ /* 0x000f280000300a00 */
[----:B------:R-:W-:Y:S01]  /*3e20*/  STL.64 [R1], R16 ;  /* 0x0000001001007387 */ /* 0x000fe20000100a00 */
[C---:B------:R-:W-:Y:S03]  /*3e30*/  HMMA.16816.F32.BF16 R32, R44.reuse, R4, R32 ;  /* 0x000000042c20723c */ /* 0x040fe60000041820 */
[----:B------:R0:W-:Y:S04]  /*3e40*/  STL.64 [R1+0x8], R18 ;  /* 0x0000081201007387 */ /* 0x0001e80000100a00 */
[----:B------:R-:W5:Y:S01]  /*3e50*/  LDL.LU.64 R22, [R1+0x30] ;  /* 0x0000300001167983 */ /* 0x000f620000300a00 */
[-C--:B------:R-:W-:Y:S01]  /*3e60*/  HMMA.16816.F32.BF16 R44, R44, R76.reuse, R108 ;  /* 0x0000004c2c2c723c */ /* 0x080fe2000004186c */
[----:B------:R-:W0:Y:S07]  /*3e70*/  LDC R108, c[0x0][0x3ac] ;  /* 0x0000eb00ff6c7b82 */ /* 0x000e2e0000000800 */
[----:B------:R-:W-:Y:S01]  /*3e80*/  HMMA.16816.F32.BF16 R100, R104, R76, R100 ;  /* 0x0000004c6864723c */ /* 0x000fe20000041864 */
[----:B------:R-:W3:Y:S04]  /*3e90*/  LDL.LU.64 R76, [R1+0x58] ;  /* 0x00005800014c7983 */ /* 0x000ee80000300a00 */
[----:B------:R-:W4:Y:S03]  /*3ea0*/  LDL.LU.64 R110, [R1+0x68] ;  /* 0x00006800016e7983 */ /* 0x000f260000300a00 */
[C---:B------:R-:W-:Y:S01]  /*3eb0*/  HMMA.16816.F32.BF16 R120, R68.reuse, R82, R24 ;  /* 0x000000524478723c */ /* 0x040fe20000041818 */
[----:B------:R-:W4:Y:S07]  /*3ec0*/  LDL.LU.64 R26, [R1+0x60] ;  /* 0x00006000011a7983 */ /* 0x000f2e0000300a00 */
[----:B------:R-:W-:Y:S01]  /*3ed0*/  HMMA.16816.F32.BF16 R116, R68, R78, R28 ;  /* 0x0000004e4474723c */ /* 0x000fe2000004181c */
[----:B------:R-:W4:Y:S01]  /*3ee0*/  LDL.LU.64 R30, [R1+0x40] ;  /* 0x00004000011e7983 */ /* 0x000f220000300a00 */
[----:B0-----:R-:W-:-:S06]  /*3ef0*/  IMAD.SHL.U32 R108, R108, 0x40, RZ ;  /* 0x000000406c6c7824 */ /* 0x001fcc00078e00ff */
[----:B------:R-:W-:Y:S01]  /*3f00*/  HMMA.16816.F32.BF16 R48, R104, R4, R48 ;  /* 0x000000046830723c */ /* 0x000fe20000041830 */
[----:B------:R-:W-:-:S07]  /*3f10*/  UIADD3 UR5, UPT, UPT, UR5, -0x1, URZ ;  /* 0xffffffff05057890 */ /* 0x000fce000fffe0ff */
[----:B-1----:R-:W-:Y:S08]  /*3f20*/  HMMA.16816.F32.BF16 R112, R64, R6, R32 ;  /* 0x000000064070723c */ /* 0x002ff00000041820 */
[C---:B------:R-:W-:Y:S08]  /*3f30*/  HMMA.16816.F32.BF16 R52, R60.reuse, R86, R52 ;  /* 0x000000563c34723c */ /* 0x040ff00000041834 */
[C---:B------:R-:W-:Y:S08]  /*3f40*/  HMMA.16816.F32.BF16 R48, R60.reuse, R6, R48 ;  /* 0x000000063c30723c */ /* 0x040ff00000041830 */
[----:B------:R-:W-:Y:S08]  /*3f50*/  HMMA.16816.F32.BF16 R92, R60, R82, R92 ;  /* 0x000000523c5c723c */ /* 0x000ff0000004185c */
[----:B------:R-:W-:Y:S08]  /*3f60*/  HMMA.16816.F32.BF16 R4, R56, R6, R96 ;  /* 0x000000063804723c */ /* 0x000ff00000041860 */
[-C--:B------:R-:W-:Y:S08]  /*3f70*/  HMMA.16816.F32.BF16 R44, R64, R78.reuse, R44 ;  /* 0x0000004e402c723c */ /* 0x080ff0000004182c */
[----:B------:R-:W-:Y:S01]  /*3f80*/  HMMA.16816.F32.BF16 R60, R60, R78, R100 ;  /* 0x0000004e3c3c723c */ /* 0x000fe20000041864 */
[----:B------:R-:W-:Y:S01]  /*3f90*/  UISETP.NE.U32.AND UP0, UPT, UR5, URZ, UPT ;  /* 0x000000ff0500728c */ /* 0x000fe2000bf05070 */
[----:B------:R-:W-:-:S02]  /*3fa0*/  IMAD.MOV.U32 R107, RZ, RZ, R19 ;  /* 0x000000ffff6b7224 */ /* 0x000fc400078e0013 */
[----:B------:R-:W-:-:S04]  /*3fb0*/  IMAD.MOV.U32 R106, RZ, RZ, R18 ;  /* 0x000000ffff6a7224 */ /* 0x000fc800078e0012 */
[----:B------:R-:W-:Y:S01]  /*3fc0*/  HMMA.16816.F32.BF16 R40, R64, R82, R40 ;  /* 0x000000524028723c */ /* 0x000fe20000041828 */
[----:B------:R-:W-:Y:S02]  /*3fd0*/  IMAD.MOV.U32 R105, RZ, RZ, R17 ;  /* 0x000000ffff697224 */ /* 0x000fe400078e0011 */
[----:B------:R-:W-:Y:S02]  /*3fe0*/  IMAD.MOV.U32 R104, RZ, RZ, R16 ;  /* 0x000000ffff687224 */ /* 0x000fe400078e0010 */
[----:B------:R-:W-:-:S03]  /*3ff0*/  IMAD.U32 R25, RZ, RZ, UR71 ;  /* 0x00000047ff197e24 */ /* 0x000fc6000f8e00ff */
[----:B------:R-:W-:Y:S01]  /*4000*/  HMMA.16816.F32.BF16 R16, R64, R86, R36 ;  /* 0x000000564010723c */ /* 0x000fe20000041824 */
[----:B------:R-:W-:-:S04]  /*4010*/  IMAD.WIDE R2, R25, 0x2, R2 ;  /* 0x0000000219027825 */ /* 0x000fc800078e0202 */
[----:B------:R-:W-:Y:S02]  /*4020*/  VIADD R0, R0, 0xffffffc0 ;  /* 0xffffffc000007836 */ /* 0x000fe40000000000 */
[----:B--2---:R-:W-:-:S05]  /*4030*/  IMAD.WIDE R20, R108, 0x2, R84 ;  /* 0x000000026c147825 */ /* 0x004fca00078e0254 */
[----:B------:R-:W-:Y:S04]  /*4040*/  STL [R1+0x7c], R20 ;  /* 0x00007c1401007387 */ /* 0x000fe80000100800 */
[----:B------:R-:W-:Y:S01]  /*4050*/  STL [R1+0x78], R21 ;  /* 0x0000781501007387 */ /* 0x000fe20000100800 */
[----:B------:R-:W-:Y:S01]  /*4060*/  HMMA.16816.F32.BF16 R84, R56, R86, R88 ;  /* 0x000000563854723c */ /* 0x000fe20000041858 */
[----:B-----5:R-:W-:-:S05]  /*4070*/  IMAD.WIDE R22, R108, 0x2, R22 ;  /* 0x000000026c167825 */ /* 0x020fca00078e0216 */
[----:B------:R-:W-:Y:S04]  /*4080*/  STL [R1+0x74], R22 ;  /* 0x0000741601007387 */ /* 0x000fe80000100800 */
[----:B------:R0:W-:Y:S01]  /*4090*/  STL [R1+0x70], R23 ;  /* 0x0000701701007387 */ /* 0x0001e20000100800 */
[----:B---3--:R-:W-:-:S04]  /*40a0*/  IMAD.WIDE R96, R108, 0x2, R76 ;  /* 0x000000026c607825 */ /* 0x008fc800078e024c */
[----:B0-----:R-:W-:-:S04]  /*40b0*/  IMAD.WIDE R22, R108, 0x2, R80 ;  /* 0x000000026c167825 */ /* 0x001fc800078e0250 */
[----:B----4-:R-:W-:-:S05]  /*40c0*/  IMAD.WIDE R20, R108, 0x2, R30 ;  /* 0x000000026c147825 */ /* 0x010fca00078e021e */
[----:B------:R0:W-:Y:S04]  /*40d0*/  STL [R1+0x34], R20 ;  /* 0x0000341401007387 */ /* 0x0001e80000100800 */
[----:B------:R0:W-:Y:S01]  /*40e0*/  STL [R1+0x30], R21 ;  /* 0x0000301501007387 */ /* 0x0001e20000100800 */
[C---:B------:R-:W-:Y:S03]  /*40f0*/  HMMA.16816.F32.BF16 R76, R56.reuse, R78, R12 ;  /* 0x0000004e384c723c */ /* 0x040fe6000004180c */
[----:B------:R0:W-:Y:S04]  /*4100*/  STL [R1+0x2c], R22 ;  /* 0x00002c1601007387 */ /* 0x0001e80000100800 */
[----:B------:R0:W-:Y:S01]  /*4110*/  STL [R1+0x28], R23 ;  /* 0x0000281701007387 */ /* 0x0001e20000100800 */
[----:B------:R-:W-:Y:S01]  /*4120*/  HMMA.16816.F32.BF16 R80, R56, R82, R8 ;  /* 0x000000523850723c */ /* 0x000fe20000041808 */
[----:B------:R-:W-:-:S04]  /*4130*/  IMAD.WIDE R8, R108, 0x2, R124 ;  /* 0x000000026c087825 */ /* 0x000fc800078e027c */
[----:B------:R-:W-:Y:S02]  /*4140*/  IMAD.MOV.U32 R125, RZ, RZ, R8 ;  /* 0x000000ffff7d7224 */ /* 0x000fe400078e0008 */
[----:B------:R-:W-:Y:S02]  /*4150*/  IMAD.MOV.U32 R124, RZ, RZ, R9 ;  /* 0x000000ffff7c7224 */ /* 0x000fe400078e0009 */
[----:B------:R-:W-:-:S04]  /*4160*/  IMAD.WIDE R90, R108, 0x2, R26 ;  /* 0x000000026c5a7825 */ /* 0x000fc800078e021a */
[----:B------:R-:W-:-:S04]  /*4170*/  IMAD.WIDE R8, R108, 0x2, R110 ;  /* 0x000000026c087825 */ /* 0x000fc800078e026e */
[----:B------:R-:W-:Y:S02]  /*4180*/  IMAD.MOV.U32 R99, RZ, RZ, R96 ;  /* 0x000000ffff637224 */ /* 0x000fe400078e0060 */
[----:B------:R-:W-:Y:S02]  /*4190*/  IMAD.MOV.U32 R96, RZ, RZ, R90 ;  /* 0x000000ffff607224 */ /* 0x000fe400078e005a */
[----:B------:R-:W-:Y:S02]  /*41a0*/  IMAD.MOV.U32 R90, RZ, RZ, R8 ;  /* 0x000000ffff5a7224 */ /* 0x000fe400078e0008 */
[----:B------:R-:W-:Y:S02]  /*41b0*/  IMAD.MOV.U32 R88, RZ, RZ, R9 ;  /* 0x000000ffff587224 */ /* 0x000fe400078e0009 */
[----:B------:R-:W-:Y:S01]  /*41c0*/  IMAD.MOV.U32 R8, RZ, RZ, R2 ;  /* 0x000000ffff087224 */ /* 0x000fe200078e0002 */
[----:B0-----:R-:W-:Y:S06]  /*41d0*/  BRA.U UP0, `(.L_x_1) ;  /* 0xffffffd500707547 */ /* 0x001fec000b83ffff */
[----:B------:R-:W-:Y:S02]  /*41e0*/  F2FP.BF16.F32.PACK_AB R79, R79, R78 ;  /* 0x0000004e4f4f723e */ /* 0x000fe400000010ff */
[----:B------:R-:W-:Y:S02]  /*41f0*/  F2FP.BF16.F32.PACK_AB R47, R47, R46 ;  /* 0x0000002e2f2f723e */ /* 0x000fe400000010ff */
[----:B------:R-:W-:Y:S02]  /*4200*/  F2FP.BF16.F32.PACK_AB R83, R83, R82 ;  /* 0x000000525353723e */ /* 0x000fe400000010ff */
[----:B------:R-:W-:Y:S02]  /*4210*/  F2FP.BF16.F32.PACK_AB R43, R43, R42 ;  /* 0x0000002a2b2b723e */ /* 0x000fe400000010ff */
[----:B------:R-:W-:Y:S02]  /*4220*/  F2FP.BF16.F32.PACK_AB R87, R87, R86 ;  /* 0x000000565757723e */ /* 0x000fe400000010ff */
[----:B------:R-:W-:-:S02]  /*4230*/  F2FP.BF16.F32.PACK_AB R19, R19, R18 ;  /* 0x000000121313723e */ /* 0x000fc400000010ff */
        /* <DEDUP_REMOVED lines=25> */
[----:B------:R-:W-:-:S07]  /*43d0*/  F2FP.BF16.F32.PACK_AB R112, R73, R72 ;  /* 0x000000484970723e */ /* 0x000fce00000010ff */
.L_x_0:
[----:B------:R-:W2:Y:S01]  /*43e0*/  LDL.LU R5, [R1+0x80] ;  /* 0x0000800001057983 */ /* 0x000ea20000300800 */
[----:B------:R-:W0:Y:S01]  /*43f0*/  S2R R4, SR_TID.X ;  /* 0x0000000000047919 */ /* 0x000e220000002100 */
[----:B------:R-:W3:Y:S01]  /*4400*/  S2UR UR5, SR_CgaCtaId ;  /* 0x00000000000579c3 */ /* 0x000ee20000008800 */
[----:B------:R-:W-:Y:S01]  /*4410*/  UMOV UR4, 0x400 ;  /* 0x0000040000047882 */ /* 0x000fe20000000000 */
[----:B------:R-:W2:Y:S01]  /*4420*/  LDCU.128 UR12, c[0x0][0x390] ;  /* 0x00007200ff0c77ac */ /* 0x000ea20008000c00 */
[----:B------:R-:W4:Y:S01]  /*4430*/  LDL.LU R37, [R1+0x38] ;  /* 0x0000380001257983 */ /* 0x000f220000300800 */
[----:B------:R-:W5:Y:S01]  /*4440*/  LDCU UR6, c[0x0][0x3b8] ;  /* 0x00007700ff0677ac */ /* 0x000f620008000800 */
[----:B---3--:R-:W-:Y:S01]  /*4450*/  ULEA UR4, UR5, UR4, 0x18 ;  /* 0x0000000405047291 */ /* 0x008fe2000f8ec0ff */
[----:B------:R-:W3:Y:S01]  /*4460*/  LDCU UR5, c[0x0][0x3b4] ;  /* 0x00007680ff0577ac */ /* 0x000ee20008000800 */
[C---:B0-----:R-:W-:Y:S01]  /*4470*/  IMAD.SHL.U32 R2, R4.reuse, 0x80, RZ ;  /* 0x0000008004027824 */ /* 0x041fe200078e00ff */
[C---:B------:R-:W-:Y:S01]  /*4480*/  LOP3.LUT R35, R4.reuse, 0x1c0, RZ, 0xc0, !PT ;  /* 0x000001c004237812 */ /* 0x040fe200078ec0ff */
[----:B------:R-:W-:-:S02]  /*4490*/  IMAD.SHL.U32 R3, R4, 0x100, RZ ;  /* 0x0000010004037824 */ /* 0x000fc400078e00ff */
[----:B------:R-:W-:Y:S01]  /*44a0*/  IMAD.SHL.U32 R0, R4, 0x10, RZ ;  /* 0x0000001004007824 */ /* 0x000fe200078e00ff */
[----:B------:R-:W-:Y:S02]  /*44b0*/  LOP3.LUT R2, R2, 0x800, RZ, 0xc0, !PT ;  /* 0x0000080002027812 */ /* 0x000fe400078ec0ff */
[----:B------:R-:W-:Y:S02]  /*44c0*/  LOP3.LUT R3, R3, 0x2000, RZ, 0xc0, !PT ;  /* 0x0000200003037812 */ /* 0x000fe400078ec0ff */
[----:B------:R-:W-:Y:S02]  /*44d0*/  LOP3.LUT R0, R0, 0xf0, RZ, 0xc0, !PT ;  /* 0x000000f000007812 */ /* 0x000fe400078ec0ff */
[----:B------:R-:W-:Y:S02]  /*44e0*/  IADD3 R3, PT, PT, R3, UR4, R2 ;  /* 0x0000000403037c10 */ /* 0x000fe4000fffe002 */
[----:B------:R-:W-:-:S03]  /*44f0*/  LOP3.LUT R2, R4, 0x1ff, RZ, 0xc0, !PT ;  /* 0x000001ff04027812 */ /* 0x000fc600078ec0ff */
[----:B------:R-:W-:Y:S01]  /*4500*/  IMAD.IADD R0, R0, 0x1, R3 ;  /* 0x0000000100007824 */ /* 0x000fe200078e0203 */
[----:B------:R-:W-:Y:S01]  /*4510*/  LEA R2, R2, UR4, 0x4 ;  /* 0x0000000402027c11 */ /* 0x000fe2000f8e20ff */
[----:B------:R-:W-:Y:S02]  /*4520*/  BAR.SYNC.DEFER_BLOCKING 0x0 ;  /* 0x0000000000007b1d */ /* 0x000fe40000010000 */
[----:B------:R-:W-:-:S05]  /*4530*/  IMAD R35, R35, 0x4, R0 ;  /* 0x0000000423237824 */ /* 0x000fca00078e0200 */
[----:B------:R-:W-:Y:S04]  /*4540*/  STSM.16.M88.4 [R35], R112 ;  /* 0x0000007023007844 */ /* 0x000fe80000000200 */
[----:B------:R-:W-:Y:S01]  /*4550*/  STSM.16.M88.4 [R35+0x1000], R8 ;  /* 0x0010000823007844 */ /* 0x000fe20000000200 */
[----:B------:R-:W-:Y:S06]  /*4560*/  BAR.SYNC.DEFER_BLOCKING 0x0 ;  /* 0x0000000000007b1d */ /* 0x000fec0000010000 */
[----:B-1----:R-:W0:Y:S01]  /*4570*/  LDS.128 R24, [R2] ;  /* 0x0000000002187984 */ /* 0x002e220000000c00 */
[C---:B--2---:R-:W-:Y:S01]  /*4580*/  ISETP.GE.AND P0, PT, R5.reuse, UR14, PT ;  /* 0x0000000e05007c0c */ /* 0x044fe2000bf06270 */
[----:B---3--:R-:W-:-:S02]  /*4590*/  IMAD R12, R5, UR5, RZ ;  /* 0x00000005050c7c24 */ /* 0x008fc4000f8e02ff */
[C---:B----4-:R-:W-:Y:S01]  /*45a0*/  VIADD R4, R37.reuse, 0x2 ;  /* 0x0000000225047836 */ /* 0x050fe20000000000 */
[C---:B------:R-:W-:Y:S01]  /*45b0*/  ISETP.LT.AND P3, PT, R37.reuse, UR15, !P0 ;  /* 0x0000000f25007c0c */ /* 0x040fe2000c761270 */
[C---:B------:R-:W-:Y:S02]  /*45c0*/  VIADD R0, R37.reuse, 0x1 ;  /* 0x0000000125007836 */ /* 0x040fe40000000000 */
[C---:B------:R-:W-:Y:S01]  /*45d0*/  VIADD R3, R37.reuse, 0x3 ;  /* 0x0000000325037836 */ /* 0x040fe20000000000 */
[----:B------:R-:W-:Y:S01]  /*45e0*/  ISETP.LT.AND P1, PT, R4, UR15, !P0 ;  /* 0x0000000f04007c0c */ /* 0x000fe2000c721270 */
[C---:B-----5:R-:W-:Y:S01]  /*45f0*/  IMAD R20, R37.reuse, UR6, RZ ;  /* 0x0000000625147c24 */ /* 0x060fe2000f8e02ff */
[----:B------:R-:W1:Y:S01]  /*4600*/  LDS.128 R4, [R2+0x2000] ;  /* 0x0020000002047984 */ /* 0x000e620000000c00 */
[----:B------:R-:W-:Y:S01]  /*4610*/  BAR.SYNC.DEFER_BLOCKING 0x0 ;  /* 0x0000000000007b1d */ /* 0x000fe20000010000 */
[----:B------:R-:W-:Y:S01]  /*4620*/  ISETP.LT.AND P2, PT, R0, UR15, !P0 ;  /* 0x0000000f00007c0c */ /* 0x000fe2000c741270 */
[----:B------:R-:W-:Y:S01]  /*4630*/  VIADD R0, R37, 0x4 ;  /* 0x0000000425007836 */ /* 0x000fe20000000000 */
[----:B------:R-:W-:Y:S01]  /*4640*/  ISETP.LT.AND P5, PT, R3, UR15, !P0 ;  /* 0x0000000f03007c0c */ /* 0x000fe2000c7a1270 */
[----:B------:R-:W-:-:S02]  /*4650*/  VIADD R31, R20, UR6 ;  /* 0x00000006141f7c36 */ /* 0x000fc40008000000 */
[----:B------:R-:W-:Y:S01]  /*4660*/  VIADD R32, R37, 0x5 ;  /* 0x0000000525207836 */ /* 0x000fe20000000000 */
[----:B------:R-:W-:Y:S01]  /*4670*/  ISETP.LT.AND P4, PT, R0, UR15, !P0 ;  /* 0x0000000f00007c0c */ /* 0x000fe2000c781270 */
[----:B------:R-:W-:Y:S01]  /*4680*/  VIADD R33, R31, UR6 ;  /* 0x000000061f217c36 */ /* 0x000fe20008000000 */
[----:B------:R-:W-:Y:S01]  /*4690*/  LEA R0, P6, R12, UR12, 0x1 ;  /* 0x0000000c0c007c11 */ /* 0x000fe2000f8c08ff */
[----:B------:R-:W-:-:S03]  /*46a0*/  VIADD R34, R37, 0x6 ;  /* 0x0000000625227836 */ /* 0x000fc60000000000 */
[----:B------:R-:W-:Y:S02]  /*46b0*/  LEA.HI.X.SX32 R3, R12, UR13, 0x1, P6 ;  /* 0x0000000d0c037c11 */ /* 0x000fe4000b0f0eff */
[----:B------:R-:W-:-:S04]  /*46c0*/  LEA R28, P6, R20, R0, 0x1 ;  /* 0x00000000141c7211 */ /* 0x000fc800078c08ff */
[-C--:B------:R-:W-:Y:S02]  /*46d0*/  LEA.HI.X.SX32 R29, R20, R3.reuse, 0x1, P6 ;  /* 0x00000003141d7211 */ /* 0x080fe400030f0eff */
[C---:B------:R-:W-:Y:S01]  /*46e0*/  LEA R30, P6, R31.reuse, R0, 0x1 ;  /* 0x000000001f1e7211 */ /* 0x040fe200078c08ff */
[----:B------:R-:W-:Y:S03]  /*46f0*/  STSM.16.M88.4 [R35], R16 ;  /* 0x0000001023007844 */ /* 0x000fe60000000200 */
[----:B------:R-:W-:Y:S01]  /*4700*/  LEA.HI.X.SX32 R31, R31, R3, 0x1, P6 ;  /* 0x000000031f1f7211 */ /* 0x000fe200030f0eff */
[----:B------:R-:W-:Y:S01]  /*4710*/  STSM.16.M88.4 [R35+0x1000], R84 ;  /* 0x0010005423007844 */ /* 0x000fe20000000200 */
[----:B------:R-:W-:Y:S06]  /*4720*/  BAR.SYNC.DEFER_BLOCKING 0x0 ;  /* 0x0000000000007b1d */ /* 0x000fec0000010000 */
[----:B------:R-:W2:Y:S04]  /*4730*/  LDS.128 R12, [R2] ;  /* 0x00000000020c7984 */ /* 0x000ea80000000c00 */
[----:B------:R-:W3:Y:S01]  /*4740*/  LDS.128 R8, [R2+0x2000] ;  /* 0x0020000002087984 */ /* 0x000ee20000000c00 */
[----:B------:R-:W-:Y:S06]  /*4750*/  BAR.SYNC.DEFER_BLOCKING 0x0 ;  /* 0x0000000000007b1d */ /* 0x000fec0000010000 */
[----:B------:R-:W-:Y:S04]  /*4760*/  STSM.16.M88.4 [R35], R40 ;  /* 0x0000002823007844 */ /* 0x000fe80000000200 */
[----:B------:R-:W-:Y:S01]  /*4770*/  STSM.16.M88.4 [R35+0x1000], R80 ;  /* 0x0010005023007844 */ /* 0x000fe20000000200 */
[----:B------:R-:W-:Y:S06]  /*4780*/  BAR.SYNC.DEFER_BLOCKING 0x0 ;  /* 0x0000000000007b1d */ /* 0x000fec0000010000 */
[----:B------:R-:W4:Y:S04]  /*4790*/  LDS.128 R20, [R2] ;  /* 0x0000000002147984 */ /* 0x000f280000000c00 */
[----:B------:R-:W5:Y:S01]  /*47a0*/  LDS.128 R16, [R2+0x2000] ;  /* 0x0020000002107984 */ /* 0x000f620000000c00 */
[----:B------:R-:W-:Y:S06]  /*47b0*/  BAR.SYNC.DEFER_BLOCKING 0x0 ;  /* 0x0000000000007b1d */ /* 0x000fec0000010000 */
[----:B------:R-:W-:Y:S04]  /*47c0*/  STSM.16.M88.4 [R35], R44 ;  /* 0x0000002c23007844 */ /* 0x000fe80000000200 */
[----:B------:R0:W-:Y:S01]  /*47d0*/  STSM.16.M88.4 [R35+0x1000], R76 ;  /* 0x0010004c23007844 */ /* 0x0001e20000000200 */
[----:B------:R-:W-:Y:S01]  /*47e0*/  BAR.SYNC.DEFER_BLOCKING 0x0 ;  /* 0x0000000000007b1d */ /* 0x000fe20000010000 */
[----:B0-----:R-:W-:-:S04]  /*47f0*/  VIADD R35, R33, UR6 ;  /* 0x0000000621237c36 */ /* 0x001fc80008000000 */
[----:B------:R-:W-:Y:S01]  /*4800*/  VIADD R36, R35, UR6 ;  /* 0x0000000623247c36 */ /* 0x000fe20008000000 */
[----:B------:R0:W-:Y:S01]  /*4810*/  @P3 STG.E.U16 desc[UR8][R28.64], R24 ;  /* 0x000000181c003986 */ /* 0x0001e2000c101508 */
[----:B------:R-:W-:Y:S02]  /*4820*/  ISETP.LT.AND P3, PT, R32, UR15, !P0 ;  /* 0x0000000f20007c0c */ /* 0x000fe4000c761270 */
[----:B------:R-:W-:-:S04]  /*4830*/  LEA R32, P6, R33, R0, 0x1 ;  /* 0x0000000021207211 */ /* 0x000fc800078c08ff */
[----:B------:R-:W-:Y:S02]  /*4840*/  LEA.HI.X.SX32 R33, R33, R3, 0x1, P6 ;  /* 0x0000000321217211 */ /* 0x000fe400030f0eff */
[----:B0-----:R-:W-:Y:S01]  /*4850*/  PRMT R29, R24, 0x7632, R29 ;  /* 0x00007632181d7816 */ /* 0x001fe2000000001d */
[----:B------:R-:W-:Y:S01]  /*4860*/  VIADD R24, R37, 0x7 ;  /* 0x0000000725187836 */ /* 0x000fe20000000000 */
[----:B------:R-:W-:-:S03]  /*4870*/  LEA R28, P6, R35, R0, 0x1 ;  /* 0x00000000231c7211 */ /* 0x000fc600078c08ff */
[----:B------:R0:W-:Y:S01]  /*4880*/  @P2 STG.E.U16 desc[UR8][R30.64], R29 ;  /* 0x0000001d1e002986 */ /* 0x0001e2000c101508 */
[----:B------:R-:W-:-:S03]  /*4890*/  ISETP.LT.AND P2, PT, R34, UR15, !P0 ;  /* 0x0000000f22007c0c */ /* 0x000fc6000c741270 */
[----:B------:R1:W-:Y:S01]  /*48a0*/  @P1 STG.E.U16 desc[UR8][R32.64], R25 ;  /* 0x0000001920001986 */ /* 0x0003e2000c101508 */
[----:B------:R-:W-:Y:S01]  /*48b0*/  ISETP.LT.AND P1, PT, R24, UR15, !P0 ;  /* 0x0000000f18007c0c */ /* 0x000fe2000c721270 */
[----:B------:R-:W-:Y:S01]  /*48c0*/  VIADD R24, R37, 0x8 ;  /* 0x0000000825187836 */ /* 0x000fe20000000000 */
[-C--:B0-----:R-:W-:Y:S01]  /*48d0*/  LEA.HI.X.SX32 R29, R35, R3.reuse, 0x1, P6 ;  /* 0x00000003231d7211 */ /* 0x081fe200030f0eff */
[C---:B------:R-:W-:Y:S01]  /*48e0*/  VIADD R31, R36.reuse, UR6 ;  /* 0x00000006241f7c36 */ /* 0x040fe20008000000 */
[CC--:B------:R-:W-:Y:S02]  /*48f0*/  LEA R34, P6, R36.reuse, R0.reuse, 0x1 ;  /* 0x0000000024227211 */ /* 0x0c0fe400078c08ff */
[----:B-1----:R-:W-:Y:S01]  /*4900*/  PRMT R33, R25, 0x7632, R33 ;  /* 0x0000763219217816 */ /* 0x002fe20000000021 */
[----:B------:R-:W-:Y:S01]  /*4910*/  VIADD R25, R31, UR6 ;  /* 0x000000061f197c36 */ /* 0x000fe20008000000 */
[-C--:B------:R-:W-:Y:S01]  /*4920*/  LEA.HI.X.SX32 R35, R36, R3.reuse, 0x1, P6 ;  /* 0x0000000324237211 */ /* 0x080fe200030f0eff */
[----:B------:R-:W-:Y:S01]  /*4930*/  VIADD R32, R37, 0xa ;  /* 0x0000000a25207836 */ /* 0x000fe20000000000 */
[----:B------:R-:W-:Y:S01]  /*4940*/  LEA R30, P6, R31, R0, 0x1 ;  /* 0x000000001f1e7211 */ /* 0x000fe200078c08ff */
[----:B------:R0:W-:Y:S01]  /*4950*/  @P5 STG.E.U16 desc[UR8][R28.64], R33 ;  /* 0x000000211c005986 */ /* 0x0001e2000c101508 */
[----:B------:R-:W-:Y:S01]  /*4960*/  ISETP.LT.AND P5, PT, R24, UR15, !P0 ;  /* 0x0000000f18007c0c */ /* 0x000fe2000c7a1270 */
[----:B------:R-:W-:Y:S01]  /*4970*/  VIADD R24, R37, 0x9 ;  /* 0x0000000925187836 */ /* 0x000fe20000000000 */
[----:B------:R-:W-:Y:S01]  /*4980*/  LEA.HI.X.SX32 R31, R31, R3, 0x1, P6 ;  /* 0x000000031f1f7211 */ /* 0x000fe200030f0eff */
[----:B------:R1:W-:Y:S03]  /*4990*/  @P4 STG.E.U16 desc[UR8][R34.64], R26 ;  /* 0x0000001a22004986 */ /* 0x0003e6000c101508 */
[----:B------:R-:W-:-:S02]  /*49a0*/  ISETP.LT.AND P4, PT, R24, UR15, !P0 ;  /* 0x0000000f18007c0c */ /* 0x000fc4000c781270 */
[C---:B------:R-:W-:Y:S01]  /*49b0*/  LEA R24, P6, R25.reuse, R0, 0x1 ;  /* 0x0000000019187211 */ /* 0x040fe200078c08ff */
[----:B0-----:R-:W-:-:S03]  /*49c0*/  VIADD R29, R25, UR6 ;  /* 0x00000006191d7c36 */ /* 0x001fc60008000000 */
[-C--:B------:R-:W-:Y:S02]  /*49d0*/  LEA.HI.X.SX32 R25, R25, R3.reuse, 0x1, P6 ;  /* 0x0000000319197211 */ /* 0x080fe400030f0eff */
[----:B-1----:R-:W-:Y:S01]  /*49e0*/  PRMT R35, R26, 0x7632, R35 ;  /* 0x000076321a237816 */ /* 0x002fe20000000023 */
[C---:B------:R-:W-:Y:S01]  /*49f0*/  VIADD R33, R29.reuse, UR6 ;  /* 0x000000061d217c36 */ /* 0x040fe20008000000 */
[-C--:B------:R-:W-:Y:S01]  /*4a00*/  LEA R28, P6, R29, R0.reuse, 0x1 ;  /* 0x000000001d1c7211 */ /* 0x080fe200078c08ff */
[----:B------:R-:W-:Y:S01]  /*4a10*/  VIADD R26, R37, 0xb ;  /* 0x0000000b251a7836 */ /* 0x000fe20000000000 */
[----:B------:R-:W-:Y:S01]  /*4a20*/  PRMT R34, R27, 0x7632, R34 ;  /* 0x000076321b227816 */ /* 0x000fe20000000022 */
[----:B------:R0:W-:Y:S01]  /*4a30*/  @P3 STG.E.U16 desc[UR8][R30.64], R35 ;  /* 0x000000231e003986 */ /* 0x0001e2000c101508 */
[----:B------:R-:W-:Y:S02]  /*4a40*/  ISETP.LT.AND P3, PT, R32, UR15, !P0 ;  /* 0x0000000f20007c0c */ /* 0x000fe4000c761270 */
[----:B------:R-:W-:Y:S01]  /*4a50*/  LEA.HI.X.SX32 R29, R29, R3, 0x1, P6 ;  /* 0x000000031d1d7211 */ /* 0x000fe200030f0eff */
[----:B------:R1:W-:Y:S01]  /*4a60*/  @P2 STG.E.U16 desc[UR8][R24.64], R27 ;  /* 0x0000001b18002986 */ /* 0x0003e2000c101508 */
[----:B------:R-:W-:-:S02]  /*4a70*/  LEA R32, P6, R33, R0, 0x1 ;  /* 0x0000000021207211 */ /* 0x000fc400078c08ff */
[----:B------:R-:W-:Y:S01]  /*4a80*/  ISETP.LT.AND P2, PT, R26, UR15, !P0 ;  /* 0x0000000f1a007c0c */ /* 0x000fe2000c741270 */
[----:B------:R-:W-:Y:S01]  /*4a90*/  VIADD R26, R37, 0xc ;  /* 0x0000000c251a7836 */ /* 0x000fe20000000000 */
[----:B------:R2:W-:Y:S01]  /*4aa0*/  @P1 STG.E.U16 desc[UR8][R28.64], R34 ;  /* 0x000000221c001986 */ /* 0x0005e2000c101508 */
[C---:B0-----:R-:W-:Y:S01]  /*4ab0*/  VIADD R31, R33.reuse, UR6 ;  /* 0x00000006211f7c36 */ /* 0x041fe20008000000 */
[-C--:B------:R-:W-:Y:S02]  /*4ac0*/  LEA.HI.X.SX32 R33, R33, R3.reuse, 0x1, P6 ;  /* 0x0000000321217211 */ /* 0x080fe400030f0eff */
[----:B------:R-:W-:Y:S01]  /*4ad0*/  ISETP.LT.AND P1, PT, R26, UR15, !P0 ;  /* 0x0000000f1a007c0c */ /* 0x000fe2000c721270 */
[----:B-1----:R-:W-:Y:S01]  /*4ae0*/  VIADD R24, R37, 0xd ;  /* 0x0000000d25187836 */ /* 0x002fe20000000000 */
[C---:B------:R-:W-:Y:S01]  /*4af0*/  LEA R30, P6, R31.reuse, R0, 0x1 ;  /* 0x000000001f1e7211 */ /* 0x040fe200078c08ff */
[----:B------:R-:W-:Y:S01]  /*4b00*/  VIADD R25, R31, UR6 ;  /* 0x000000061f197c36 */ /* 0x000fe20008000000 */
[----:B------:R0:W-:Y:S01]  /*4b10*/  @P5 STG.E.U16 desc[UR8][R32.64], R4 ;  /* 0x0000000420005986 */ /* 0x0001e2000c101508 */
[----:B------:R-:W-:Y:S01]  /*4b20*/  VIADD R26, R37, 0xe ;  /* 0x0000000e251a7836 */ /* 0x000fe20000000000 */
[----:B------:R-:W-:Y:S01]  /*4b30*/  LEA.HI.X.SX32 R31, R31, R3, 0x1, P6 ;  /* 0x000000031f1f7211 */ /* 0x000fe200030f0eff */
[----:B------:R-:W-:Y:S01]  /*4b40*/  VIADD R27, R25, UR6 ;  /* 0x00000006191b7c36 */ /* 0x000fe20008000000 */
[----:B------:R-:W-:-:S02]  /*4b50*/  ISETP.LT.AND P5, PT, R24, UR15, !P0 ;  /* 0x0000000f18007c0c */ /* 0x000fc4000c7a1270 */
[----:B------:R-:W-:Y:S01]  /*4b60*/  LEA R24, P6, R25, R0, 0x1 ;  /* 0x0000000019187211 */ /* 0x000fe200078c08ff */
[----:B--2---:R-:W-:-:S03]  /*4b70*/  VIADD R29, R27, UR6 ;  /* 0x000000061b1d7c36 */ /* 0x004fc60008000000 */
[----:B------:R-:W-:Y:S02]  /*4b80*/  LEA.HI.X.SX32 R25, R25, R3, 0x1, P6 ;  /* 0x0000000319197211 */ /* 0x000fe400030f0eff */
[----:B0-----:R-:W-:Y:S01]  /*4b90*/  PRMT R33, R4, 0x7632, R33 ;  /* 0x0000763204217816 */ /* 0x001fe20000000021 */
[----:B------:R-:W-:-:S04]  /*4ba0*/  VIADD R4, R37, 0xf ;  /* 0x0000000f25047836 */ /* 0x000fc80000000000 */
[----:B------:R0:W-:Y:S01]  /*4bb0*/  @P4 STG.E.U16 desc[UR8][R30.64], R33 ;  /* 0x000000211e004986 */ /* 0x0001e2000c101508 */
[----:B------:R-:W-:Y:S02]  /*4bc0*/  ISETP.LT.AND P4, PT, R26, UR15, !P0 ;  /* 0x0000000f1a007c0c */ /* 0x000fe4000c781270 */
[-C--:B------:R-:W-:Y:S01]  /*4bd0*/  LEA R26, P6, R27, R0.reuse, 0x1 ;  /* 0x000000001b1a7211 */ /* 0x080fe200078c08ff */
[----:B------:R1:W-:Y:S01]  /*4be0*/  @P3 STG.E.U16 desc[UR8][R24.64], R5 ;  /* 0x0000000518003986 */ /* 0x0003e2000c101508 */
[----:B------:R-:W-:Y:S01]  /*4bf0*/  ISETP.LT.AND P3, PT, R4, UR15, !P0 ;  /* 0x0000000f04007c0c */ /* 0x000fe2000c761270 */
[----:B------:R-:W-:Y:S01]  /*4c00*/  VIADD R4, R37, 0x10 ;  /* 0x0000001025047836 */ /* 0x000fe20000000000 */
[----:B------:R-:W-:Y:S02]  /*4c10*/  LEA.HI.X.SX32 R27, R27, R3, 0x1, P6 ;  /* 0x000000031b1b7211 */ /* 0x000fe400030f0eff */
[C---:B------:R-:W-:Y:S01]  /*4c20*/  LEA R28, P6, R29.reuse, R0, 0x1 ;  /* 0x000000001d1c7211 */ /* 0x040fe200078c08ff */
[----:B0-----:R-:W-:-:S03]  /*4c30*/  VIADD R31, R29, UR6 ;  /* 0x000000061d1f7c36 */ /* 0x001fc60008000000 */
[-C--:B------:R-:W-:Y:S02]  /*4c40*/  LEA.HI.X.SX32 R29, R29, R3.reuse, 0x1, P6 ;  /* 0x000000031d1d7211 */ /* 0x080fe400030f0eff */
[----:B-1----:R-:W-:Y:S01]  /*4c50*/  PRMT R25, R5, 0x7632, R25 ;  /* 0x0000763205197816 */ /* 0x002fe20000000019 */
[C---:B------:R-:W-:Y:S01]  /*4c60*/  VIADD R5, R31.reuse, UR6 ;  /* 0x000000061f057c36 */ /* 0x040fe20008000000 */
[----:B------:R-:W-:Y:S01]  /*4c70*/  LEA R30, P6, R31, R0, 0x1 ;  /* 0x000000001f1e7211 */ /* 0x000fe200078c08ff */
[C---:B------:R-:W-:Y:S02]  /*4c80*/  VIADD R24, R37.reuse, 0x12 ;  /* 0x0000001225187836 */ /* 0x040fe40000000000 */
        /* <DEDUP_REMOVED lines=10> */
[----:B------:R-:W-:Y:S02]  /*4d30*/  VIADD R27, R25, UR6 ;  /* 0x00000006191b7c36 */ /* 0x000fe40008000000 */
[----:B------:R-:W-:Y:S02]  /*4d40*/  VIADD R6, R37, 0x13 ;  /* 0x0000001325067836 */ /* 0x000fe40000000000 */
[----:B------:R0:W-:Y:S01]  /*4d50*/  @P5 STG.E.U16 desc[UR8][R30.64], R29 ;  /* 0x0000001d1e005986 */ /* 0x0001e2000c101508 */
[----:B------:R-:W-:Y:S02]  /*4d60*/  ISETP.LT.AND P5, PT, R24, UR15, !P0 ;  /* 0x0000000f18007c0c */ /* 0x000fe4000c7a1270 */
[----:B------:R-:W-:Y:S01]  /*4d70*/  LEA R24, P6, R25, R0, 0x1 ;  /* 0x0000000019187211 */ /* 0x000fe200078c08ff */
[----:B------:R1:W-:Y:S01]  /*4d80*/  @P4 STG.E.U16 desc[UR8][R4.64], R7 ;  /* 0x0000000704004986 */ /* 0x0003e2000c101508 */
[----:B------:R-:W-:Y:S01]  /*4d90*/  ISETP.LT.AND P4, PT, R6, UR15, !P0 ;  /* 0x0000000f06007c0c */ /* 0x000fe2000c781270 */
[----:B------:R-:W-:Y:S01]  /*4da0*/  VIADD R6, R37, 0x14 ;  /* 0x0000001425067836 */ /* 0x000fe20000000000 */
[----:B------:R-:W-:-:S02]  /*4db0*/  LEA.HI.X.SX32 R25, R25, R3, 0x1, P6 ;  /* 0x0000000319197211 */ /* 0x000fc400030f0eff */
[CC--:B------:R-:W-:Y:S01]  /*4dc0*/  LEA R26, P6, R27.reuse, R0.reuse, 0x1 ;  /* 0x000000001b1a7211 */ /* 0x0c0fe200078c08ff */
[----:B0-----:R-:W-:Y:S01]  /*4dd0*/  VIADD R29, R27, UR6 ;  /* 0x000000061b1d7c36 */ /* 0x001fe20008000000 */
[----:B------:R-:W-:Y:S02]  /*4de0*/  PRMT R30, R7, 0x7632, R30 ;  /* 0x00007632071e7816 */ /* 0x000fe4000000001e */
[-C--:B------:R-:W-:Y:S01]  /*4df0*/  LEA.HI.X.SX32 R27, R27, R3.reuse, 0x1, P6 ;  /* 0x000000031b1b7211 */ /* 0x080fe200030f0eff */
[----:B-1----:R-:W-:Y:S01]  /*4e00*/  VIADD R4, R37, 0x15 ;  /* 0x0000001525047836 */ /* 0x002fe20000000000 */
[CC--:B------:R-:W-:Y:S01]  /*4e10*/  LEA R28, P6, R29.reuse, R0.reuse, 0x1 ;  /* 0x000000001d1c7211 */ /* 0x0c0fe200078c08ff */
[----:B------:R-:W-:Y:S01]  /*4e20*/  VIADD R5, R29, UR6 ;  /* 0x000000061d057c36 */ /* 0x000fe20008000000 */
[----:B------:R0:W-:Y:S01]  /*4e30*/  @P3 STG.E.U16 desc[UR8][R24.64], R30 ;  /* 0x0000001e18003986 */ /* 0x0001e2000c101508 */
[----:B------:R-:W-:Y:S01]  /*4e40*/  ISETP.LT.AND P3, PT, R6, UR15, !P0 ;  /* 0x0000000f06007c0c */ /* 0x000fe2000c761270 */
[----:B------:R-:W-:Y:S01]  /*4e50*/  VIADD R6, R37, 0x16 ;  /* 0x0000001625067836 */ /* 0x000fe20000000000 */
[----:B------:R-:W-:Y:S01]  /*4e60*/  LEA.HI.X.SX32 R29, R29, R3, 0x1, P6 ;  /* 0x000000031d1d7211 */ /* 0x000fe200030f0eff */
[----:B------:R1:W-:Y:S01]  /*4e70*/  @P2 STG.E.U16 desc[UR8][R26.64], R12 ;  /* 0x0000000c1a002986 */ /* 0x0003e2000c101508 */
[----:B------:R-:W-:Y:S01]  /*4e80*/  ISETP.LT.AND P2, PT, R4, UR15, !P0 ;  /* 0x0000000f04007c0c */ /* 0x000fe2000c741270 */
[----:B------:R-:W-:Y:S01]  /*4e90*/  VIADD R7, R37, 0x17 ;  /* 0x0000001725077836 */ /* 0x000fe20000000000 */
[C---:B------:R-:W-:Y:S01]  /*4ea0*/  LEA R4, P6, R5.reuse, R0, 0x1 ;  /* 0x0000000005047211 */ /* 0x040fe200078c08ff */
[----:B0-----:R-:W-:-:S03]  /*4eb0*/  VIADD R24, R5, UR6 ;  /* 0x0000000605187c36 */ /* 0x001fc60008000000 */
[----:B------:R-:W-:Y:S02]  /*4ec0*/  LEA.HI.X.SX32 R5, R5, R3, 0x1, P6 ;  /* 0x0000000305057211 */ /* 0x000fe400030f0eff */
[----:B-1----:R-:W-:Y:S01]  /*4ed0*/  PRMT R27, R12, 0x7632, R27 ;  /* 0x000076320c1b7816 */ /* 0x002fe2000000001b */
[----:B------:R-:W-:Y:S02]  /*4ee0*/  VIADD R25, R24, UR6 ;  /* 0x0000000618197c36 */ /* 0x000fe40008000000 */
[----:B------:R-:W-:Y:S02]  /*4ef0*/  VIADD R12, R37, 0x18 ;  /* 0x00000018250c7836 */ /* 0x000fe40000000000 */
[----:B------:R0:W-:Y:S01]  /*4f00*/  @P1 STG.E.U16 desc[UR8][R28.64], R27 ;  /* 0x0000001b1c001986 */ /* 0x0001e2000c101508 */
[----:B------:R-:W-:Y:S02]  /*4f10*/  ISETP.LT.AND P1, PT, R6, UR15, !P0 ;  /* 0x0000000f06007c0c */ /* 0x000fe4000c721270 */
[----:B------:R-:W-:Y:S01]  /*4f20*/  LEA R6, P6, R24, R0, 0x1 ;  /* 0x0000000018067211 */ /* 0x000fe200078c08ff */
[----:B------:R1:W-:Y:S01]  /*4f30*/  @P5 STG.E.U16 desc[UR8][R4.64], R13 ;  /* 0x0000000d04005986 */ /* 0x0003e2000c101508 */
[----:B------:R-:W-:-:S02]  /*4f40*/  ISETP.LT.AND P5, PT, R7, UR15, !P0 ;  /* 0x0000000f07007c0c */ /* 0x000fc4000c7a1270 */
[-C--:B------:R-:W-:Y:S02]  /*4f50*/  LEA.HI.X.SX32 R7, R24, R3.reuse, 0x1, P6 ;  /* 0x0000000318077211 */ /* 0x080fe400030f0eff */
        /* <DEDUP_REMOVED lines=13> */
[C---:B------:R-:W-:Y:S01]  /*5030*/  VIADD R13, R5.reuse, UR6 ;  /* 0x00000006050d7c36 */ /* 0x040fe20008000000 */
[----:B------:R-:W-:-:S04]  /*5040*/  LEA R4, P6, R5, R0, 0x1 ;  /* 0x0000000005047211 */ /* 0x000fc800078c08ff */
[----:B------:R-:W-:Y:S01]  /*5050*/  LEA.HI.X.SX32 R5, R5, R3, 0x1, P6 ;  /* 0x0000000305057211 */ /* 0x000fe200030f0eff */
[----:B0-----:R-:W-:Y:S01]  /*5060*/  VIADD R7, R37, 0x1b ;  /* 0x0000001b25077836 */ /* 0x001fe20000000000 */
[C---:B------:R-:W-:Y:S02]  /*5070*/  LEA R6, P6, R13.reuse, R0, 0x1 ;  /* 0x000000000d067211 */ /* 0x040fe400078c08ff */
[----:B-1----:R-:W-:Y:S01]  /*5080*/  PRMT R25, R14, 0x7632, R25 ;  /* 0x000076320e197816 */ /* 0x002fe20000000019 */
[----:B------:R-:W-:Y:S02]  /*5090*/  VIADD R24, R13, UR6 ;  /* 0x000000060d187c36 */ /* 0x000fe40008000000 */
[----:B------:R-:W-:Y:S02]  /*50a0*/  VIADD R14, R37, 0x1c ;  /* 0x0000001c250e7836 */ /* 0x000fe40000000000 */
[----:B------:R0:W-:Y:S01]  /*50b0*/  @P2 STG.E.U16 desc[UR8][R26.64], R25 ;  /* 0x000000191a002986 */ /* 0x0001e2000c101508 */
[----:B------:R-:W-:-:S03]  /*50c0*/  ISETP.LT.AND P2, PT, R12, UR15, !P0 ;  /* 0x0000000f0c007c0c */ /* 0x000fc6000c741270 */
[----:B------:R1:W-:Y:S01]  /*50d0*/  @P1 STG.E.U16 desc[UR8][R4.64], R15 ;  /* 0x0000000f04001986 */ /* 0x0003e2000c101508 */
[----:B------:R-:W-:Y:S02]  /*50e0*/  ISETP.LT.AND P1, PT, R7, UR15, !P0 ;  /* 0x0000000f07007c0c */ /* 0x000fe4000c721270 */
[-C--:B------:R-:W-:Y:S02]  /*50f0*/  LEA.HI.X.SX32 R7, R13, R3.reuse, 0x1, P6 ;  /* 0x000000030d077211 */ /* 0x080fe400030f0eff */
[CC--:B------:R-:W-:Y:S01]  /*5100*/  LEA R12, P6, R24.reuse, R0.reuse, 0x1 ;  /* 0x00000000180c7211 */ /* 0x0c0fe200078c08ff */
[C---:B0-----:R-:W-:Y:S01]  /*5110*/  VIADD R25, R24.reuse, UR6 ;  /* 0x0000000618197c36 */ /* 0x041fe20008000000 */
[----:B------:R-:W-:Y:S02]  /*5120*/  PRMT R26, R15, 0x7632, R26 ;  /* 0x000076320f1a7816 */ /* 0x000fe4000000001a */
[----:B------:R-:W-:Y:S01]  /*5130*/  LEA.HI.X.SX32 R13, R24, R3, 0x1, P6 ;  /* 0x00000003180d7211 */ /* 0x000fe200030f0eff */
[----:B-1----:R-:W-:Y:S01]  /*5140*/  VIADD R4, R37, 0x1d ;  /* 0x0000001d25047836 */ /* 0x002fe20000000000 */
[C---:B------:R-:W-:Y:S01]  /*5150*/  LEA R24, P6, R25.reuse, R0, 0x1 ;  /* 0x0000000019187211 */ /* 0x040fe200078c08ff */
[----:B------:R-:W-:Y:S01]  /*5160*/  VIADD R5, R25, UR6 ;  /* 0x0000000619057c36 */ /* 0x000fe20008000000 */
[----:B------:R0:W-:Y:S01]  /*5170*/  @P5 STG.E.U16 desc[UR8][R6.64], R26 ;  /* 0x0000001a06005986 */ /* 0x0001e2000c101508 */
[----:B---3--:R-:W-:-:S02]  /*5180*/  PRMT R27, R8, 0x7632, R27 ;  /* 0x00007632081b7816 */ /* 0x008fc4000000001b */
[-C--:B------:R-:W-:Y:S01]  /*5190*/  LEA.HI.X.SX32 R25, R25, R3.reuse, 0x1, P6 ;  /* 0x0000000319197211 */ /* 0x080fe200030f0eff */
[----:B------:R1:W-:Y:S01]  /*51a0*/  @P4 STG.E.U16 desc[UR8][R12.64], R8 ;  /* 0x000000080c004986 */ /* 0x0003e2000c101508 */
[----:B------:R-:W-:Y:S01]  /*51b0*/  ISETP.LT.AND P4, PT, R4, UR15, !P0 ;  /* 0x0000000f04007c0c */ /* 0x000fe2000c781270 */
[C---:B------:R-:W-:Y:S01]  /*51c0*/  VIADD R15, R5.reuse, UR6 ;  /* 0x00000006050f7c36 */ /* 0x040fe20008000000 */
[-C--:B------:R-:W-:Y:S01]  /*51d0*/  LEA R4, P6, R5, R0.reuse, 0x1 ;  /* 0x0000000005047211 */ /* 0x080fe200078c08ff */
[----:B------:R2:W-:Y:S01]  /*51e0*/  @P3 STG.E.U16 desc[UR8][R24.64], R27 ;  /* 0x0000001b18003986 */ /* 0x0005e2000c101508 */
[----:B------:R-:W-:Y:S01]  /*51f0*/  ISETP.LT.AND P5, PT, R14, UR15, !P0 ;  /* 0x0000000f0e007c0c */ /* 0x000fe2000c7a1270 */
[----:B------:R-:W-:Y:S01]  /*5200*/  VIADD R14, R37, 0x1e ;  /* 0x0000001e250e7836 */ /* 0x000fe20000000000 */
[----:B------:R-:W-:Y:S01]  /*5210*/  LEA.HI.X.SX32 R5, R5, R3, 0x1, P6 ;  /* 0x0000000305057211 */ /* 0x000fe200030f0eff */
[----:B0-----:R-:W-:Y:S01]  /*5220*/  VIADD R7, R37, 0x1f ;  /* 0x0000001f25077836 */ /* 0x001fe20000000000 */
[----:B------:R-:W-:-:S02]  /*5230*/  LEA R6, P6, R15, R0, 0x1 ;  /* 0x000000000f067211 */ /* 0x000fc400078c08ff */
[----:B------:R-:W-:Y:S01]  /*5240*/  ISETP.LT.AND P3, PT, R14, UR15, !P0 ;  /* 0x0000000f0e007c0c */ /* 0x000fe2000c761270 */
[----:B-1----:R-:W-:Y:S01]  /*5250*/  VIADD R13, R15, UR6 ;  /* 0x000000060f0d7c36 */ /* 0x002fe20008000000 */
[----:B------:R0:W-:Y:S01]  /*5260*/  @P2 STG.E.U16 desc[UR8][R4.64], R9 ;  /* 0x0000000904002986 */ /* 0x0001e2000c101508 */
[----:B------:R-:W-:Y:S01]  /*5270*/  ISETP.LT.AND P2, PT, R7, UR15, !P0 ;  /* 0x0000000f07007c0c */ /* 0x000fe2000c741270 */
[----:B------:R-:W-:Y:S01]  /*5280*/  VIADD R8, R37, 0x20 ;  /* 0x0000002025087836 */ /* 0x000fe20000000000 */
[-C--:B------:R-:W-:Y:S01]  /*5290*/  LEA.HI.X.SX32 R7, R15, R3.reuse, 0x1, P6 ;  /* 0x000000030f077211 */ /* 0x080fe200030f0eff */
[C---:B------:R-:W-:Y:S01]  /*52a0*/  VIADD R15, R13.reuse, UR6 ;  /* 0x000000060d0f7c36 */ /* 0x040fe20008000000 */
[----:B------:R-:W-:Y:S02]  /*52b0*/  LEA R12, P6, R13, R0, 0x1 ;  /* 0x000000000d0c7211 */ /* 0x000fe400078c08ff */
[----:B--2---:R-:W-:Y:S02]  /*52c0*/  PRMT R24, R9, 0x7632, R24 ;  /* 0x0000763209187816 */ /* 0x004fe40000000018 */
[----:B------:R-:W-:-:S02]  /*52d0*/  LEA.HI.X.SX32 R13, R13, R3, 0x1, P6 ;  /* 0x000000030d0d7211 */ /* 0x000fc400030f0eff */
[-C--:B------:R-:W-:Y:S01]  /*52e0*/  LEA R14, P6, R15, R0.reuse, 0x1 ;  /* 0x000000000f0e7211 */ /* 0x080fe200078c08ff */
[----:B0-----:R-:W-:Y:S01]  /*52f0*/  VIADD R4, R37, 0x21 ;  /* 0x0000002125047836 */ /* 0x001fe20000000000 */
[----:B------:R0:W-:Y:S01]  /*5300*/  @P1 STG.E.U16 desc[UR8][R6.64], R24 ;  /* 0x0000001806001986 */ /* 0x0001e2000c101508 */
[C---:B------:R-:W-:Y:S01]  /*5310*/  VIADD R5, R15.reuse, UR6 ;  /* 0x000000060f057c36 */ /* 0x040fe20008000000 */
[-C--:B------:R-:W-:Y:S02]  /*5320*/  LEA.HI.X.SX32 R15, R15, R3.reuse, 0x1, P6 ;  /* 0x000000030f0f7211 */ /* 0x080fe400030f0eff */
[----:B------:R1:W-:Y:S01]  /*5330*/  @P5 STG.E.U16 desc[UR8][R12.64], R10 ;  /* 0x0000000a0c005986 */ /* 0x0003e2000c101508 */
[----:B------:R-:W-:Y:S01]  /*5340*/  ISETP.LT.AND P5, PT, R4, UR15, !P0 ;  /* 0x0000000f04007c0c */ /* 0x000fe2000c7a1270 */
[C---:B------:R-:W-:Y:S01]  /*5350*/  VIADD R9, R5.reuse, UR6 ;  /* 0x0000000605097c36 */ /* 0x040fe20008000000 */
[-C--:B------:R-:W-:Y:S02]  /*5360*/  LEA R4, P6, R5, R0.reuse, 0x1 ;  /* 0x0000000005047211 */ /* 0x080fe400078c08ff */
[----:B------:R-:W-:Y:S01]  /*5370*/  ISETP.LT.AND P1, PT, R8, UR15, !P0 ;  /* 0x0000000f08007c0c */ /* 0x000fe2000c721270 */
[----:B------:R-:W-:Y:S01]  /*5380*/  VIADD R8, R37, 0x22 ;  /* 0x0000002225087836 */ /* 0x000fe20000000000 */
[----:B------:R-:W-:Y:S01]  /*5390*/  LEA.HI.X.SX32 R5, R5, R3, 0x1, P6 ;  /* 0x0000000305057211 */ /* 0x000fe200030f0eff */
[----:B0-----:R-:W-:Y:S01]  /*53a0*/  VIADD R7, R37, 0x23 ;  /* 0x0000002325077836 */ /* 0x001fe20000000000 */
[----:B------:R-:W-:-:S02]  /*53b0*/  LEA R6, P6, R9, R0, 0x1 ;  /* 0x0000000009067211 */ /* 0x000fc400078c08ff */
        /* <DEDUP_REMOVED lines=16> */
[----:B----4-:R-:W-:-:S02]  /*54c0*/  PRMT R15, R20, 0x7632, R15 ;  /* 0x00007632140f7816 */ /* 0x010fc4000000000f */
        /* <DEDUP_REMOVED lines=17> */
[----:B------:R-:W-:Y:S01]  /*55e0*/  VIADD R11, R9, UR6 ;  /* 0x00000006090b7c36 */ /* 0x000fe20008000000 */
[----:B--2---:R-:W-:Y:S01]  /*55f0*/  PRMT R13, R21, 0x7632, R13 ;  /* 0x00007632150d7816 */ /* 0x004fe2000000000d */
[----:B------:R-:W-:Y:S01]  /*5600*/  VIADD R12, R37, 0x2a ;  /* 0x0000002a250c7836 */ /* 0x000fe20000000000 */
[CC--:B------:R-:W-:Y:S02]  /*5610*/  LEA R8, P6, R9.reuse, R0.reuse, 0x1 ;  /* 0x0000000009087211 */ /* 0x0c0fe400078c08ff */
[----:B------:R-:W-:Y:S01]  /*5620*/  PRMT R14, R22, 0x7632, R14 ;  /* 0x00007632160e7816 */ /* 0x000fe2000000000e */
[----:B------:R1:W-:Y:S01]  /*5630*/  @P3 STG.E.U16 desc[UR8][R6.64], R13 ;  /* 0x0000000d06003986 */ /* 0x0003e2000c101508 */
[----:B------:R-:W-:Y:S01]  /*5640*/  LEA.HI.X.SX32 R9, R9, R3, 0x1, P6 ;  /* 0x0000000309097211 */ /* 0x000fe200030f0eff */
[----:B0-----:R-:W-:Y:S01]  /*5650*/  VIADD R4, R37, 0x29 ;  /* 0x0000002925047836 */ /* 0x001fe20000000000 */
[----:B------:R-:W-:Y:S01]  /*5660*/  ISETP.LT.AND P3, PT, R10, UR15, !P0 ;  /* 0x0000000f0a007c0c */ /* 0x000fe2000c761270 */
[C---:B------:R-:W-:Y:S01]  /*5670*/  VIADD R5, R11.reuse, UR6 ;  /* 0x000000060b057c36 */ /* 0x040fe20008000000 */
[----:B------:R-:W-:Y:S01]  /*5680*/  LEA R10, P6, R11, R0, 0x1 ;  /* 0x000000000b0a7211 */ /* 0x000fe200078c08ff */
[----:B------:R0:W-:Y:S01]  /*5690*/  @P2 STG.E.U16 desc[UR8][R8.64], R22 ;  /* 0x0000001608002986 */ /* 0x0001e2000c101508 */
[----:B------:R-:W-:-:S02]  /*56a0*/  ISETP.LT.AND P2, PT, R4, UR15, !P0 ;  /* 0x0000000f04007c0c */ /* 0x000fc4000c741270 */
[-C--:B------:R-:W-:Y:S02]  /*56b0*/  LEA.HI.X.SX32 R11, R11, R3.reuse, 0x1, P6 ;  /* 0x000000030b0b7211 */ /* 0x080fe400030f0eff */
[CC--:B------:R-:W-:Y:S01]  /*56c0*/  LEA R4, P6, R5.reuse, R0.reuse, 0x1 ;  /* 0x0000000005047211 */ /* 0x0c0fe200078c08ff */
[----:B-1----:R-:W-:Y:S01]  /*56d0*/  VIADD R13, R5, UR6 ;  /* 0x00000006050d7c36 */ /* 0x002fe20008000000 */
[----:B-----5:R-:W-:Y:S01]  /*56e0*/  PRMT R20, R16, 0x7632, R20 ;  /* 0x0000763210147816 */ /* 0x020fe20000000014 */
[----:B------:R-:W-:Y:S01]  /*56f0*/  VIADD R7, R37, 0x2b ;  /* 0x0000002b25077836 */ /* 0x000fe20000000000 */
[----:B------:R-:W-:Y:S01]  /*5700*/  LEA.HI.X.SX32 R5, R5, R3, 0x1, P6 ;  /* 0x0000000305057211 */ /* 0x000fe200030f0eff */
[----:B------:R1:W-:Y:S01]  /*5710*/  @P1 STG.E.U16 desc[UR8][R10.64], R14 ;  /* 0x0000000e0a001986 */ /* 0x0003e2000c101508 */
[C---:B------:R-:W-:Y:S01]  /*5720*/  LEA R6, P6, R13.reuse, R0, 0x1 ;  /* 0x000000000d067211 */ /* 0x040fe200078c08ff */
[----:B0-----:R-:W-:Y:S01]  /*5730*/  VIADD R9, R13, UR6 ;  /* 0x000000060d097c36 */ /* 0x001fe20008000000 */
[----:B------:R-:W-:Y:S01]  /*5740*/  ISETP.LT.AND P1, PT, R12, UR15, !P0 ;  /* 0x0000000f0c007c0c */ /* 0x000fe2000c721270 */
[----:B------:R0:W-:Y:S01]  /*5750*/  @P5 STG.E.U16 desc[UR8][R4.64], R23 ;  /* 0x0000001704005986 */ /* 0x0001e2000c101508 */
[----:B------:R-:W-:-:S02]  /*5760*/  ISETP.LT.AND P5, PT, R7, UR15, !P0 ;  /* 0x0000000f07007c0c */ /* 0x000fc4000c7a1270 */
[-C--:B------:R-:W-:Y:S02]  /*5770*/  LEA.HI.X.SX32 R7, R13, R3.reuse, 0x1, P6 ;  /* 0x000000030d077211 */ /* 0x080fe400030f0eff */
[----:B------:R-:W-:Y:S02]  /*5780*/  PRMT R13, R23, 0x7632, R13 ;  /* 0x00007632170d7816 */ /* 0x000fe4000000000d */
[-C--:B------:R-:W-:Y:S01]  /*5790*/  LEA R8, P6, R9, R0.reuse, 0x1 ;  /* 0x0000000009087211 */ /* 0x080fe200078c08ff */
[----:B-1----:R-:W-:Y:S01]  /*57a0*/  VIADD R10, R37, 0x2c ;  /* 0x0000002c250a7836 */ /* 0x002fe20000000000 */
[----:B------:R-:W-:Y:S01]  /*57b0*/  PRMT R21, R18, 0x7632, R21 ;  /* 0x0000763212157816 */ /* 0x000fe20000000015 */
[C---:B------:R-:W-:Y:S01]  /*57c0*/  VIADD R11, R9.reuse, UR6 ;  /* 0x00000006090b7c36 */ /* 0x040fe20008000000 */
[-C--:B------:R-:W-:Y:S01]  /*57d0*/  LEA.HI.X.SX32 R9, R9, R3.reuse, 0x1, P6 ;  /* 0x0000000309097211 */ /* 0x080fe200030f0eff */
[----:B------:R1:W-:Y:S01]  /*57e0*/  @P4 STG.E.U16 desc[UR8][R6.64], R13 ;  /* 0x0000000d06004986 */ /* 0x0003e2000c101508 */
[----:B------:R-:W-:Y:S01]  /*57f0*/  ISETP.LT.AND P4, PT, R10, UR15, !P0 ;  /* 0x0000000f0a007c0c */ /* 0x000fe2000c781270 */
[----:B0-----:R-:W-:Y:S01]  /*5800*/  VIADD R4, R37, 0x2d ;  /* 0x0000002d25047836 */ /* 0x001fe20000000000 */
[C---:B------:R-:W-:Y:S01]  /*5810*/  LEA R10, P6, R11.reuse, R0, 0x1 ;  /* 0x000000000b0a7211 */ /* 0x040fe200078c08ff */
[C---:B------:R-:W-:Y:S01]  /*5820*/  VIADD R5, R11.reuse, UR6 ;  /* 0x000000060b057c36 */ /* 0x040fe20008000000 */
[----:B------:R0:W-:Y:S02]  /*5830*/  @P3 STG.E.U16 desc[UR8][R8.64], R16 ;  /* 0x0000001008003986 */ /* 0x0001e4000c101508 */
[----:B------:R-:W-:-:S02]  /*5840*/  LEA.HI.X.SX32 R11, R11, R3, 0x1, P6 ;  /* 0x000000030b0b7211 */ /* 0x000fc400030f0eff */
[----:B------:R-:W-:Y:S01]  /*5850*/  ISETP.LT.AND P3, PT, R4, UR15, !P0 ;  /* 0x0000000f04007c0c */ /* 0x000fe2000c761270 */
[----:B------:R-:W-:Y:S01]  /*5860*/  VIADD R4, R37, 0x2e ;  /* 0x0000002e25047836 */ /* 0x000fe20000000000 */
[CC--:B------:R-:W-:Y:S01]  /*5870*/  LEA R12, P6, R5.reuse, R0.reuse, 0x1 ;  /* 0x00000000050c7211 */ /* 0x0c0fe200078c08ff */
[----:B------:R2:W-:Y:S03]  /*5880*/  @P2 STG.E.U16 desc[UR8][R10.64], R20 ;  /* 0x000000140a002986 */ /* 0x0005e6000c101508 */
[-C--:B-1----:R-:W-:Y:S02]  /*5890*/  LEA.HI.X.SX32 R13, R5, R3.reuse, 0x1, P6 ;  /* 0x00000003050d7211 */ /* 0x082fe400030f0eff */
[----:B------:R-:W-:Y:S01]  /*58a0*/  ISETP.LT.AND P2, PT, R4, UR15, !P0 ;  /* 0x0000000f04007c0c */ /* 0x000fe2000c741270 */
[----:B------:R-:W-:Y:S02]  /*58b0*/  VIADD R4, R37, 0x2f ;  /* 0x0000002f25047836 */ /* 0x000fe40000000000 */
[----:B0-----:R-:W-:Y:S01]  /*58c0*/  VIADD R9, R5, UR6 ;  /* 0x0000000605097c36 */ /* 0x001fe20008000000 */
[----:B------:R0:W-:Y:S01]  /*58d0*/  @P1 STG.E.U16 desc[UR8][R12.64], R17 ;  /* 0x000000110c001986 */ /* 0x0001e2000c101508 */
[----:B------:R-:W-:Y:S01]  /*58e0*/  VIADD R16, R37, 0x32 ;  /* 0x0000003225107836 */ /* 0x000fe20000000000 */
[----:B------:R-:W-:Y:S01]  /*58f0*/  ISETP.LT.AND P1, PT, R4, UR15, !P0 ;  /* 0x0000000f04007c0c */ /* 0x000fe2000c721270 */
[C---:B------:R-:W-:Y:S01]  /*5900*/  VIADD R15, R9.reuse, UR6 ;  /* 0x00000006090f7c36 */ /* 0x040fe20008000000 */
[----:B------:R-:W1:Y:S01]  /*5910*/  LDS.128 R4, [R2] ;  /* 0x0000000002047984 */ /* 0x000e620000000c00 */
[----:B------:R-:W-:Y:S01]  /*5920*/  LEA R8, P6, R9, R0, 0x1 ;  /* 0x0000000009087211 */ /* 0x000fe200078c08ff */
[----:B--2---:R-:W-:Y:S01]  /*5930*/  VIADD R10, R37, 0x30 ;  /* 0x00000030250a7836 */ /* 0x004fe20000000000 */
[----:B------:R-:W-:Y:S01]  /*5940*/  PRMT R20, R17, 0x7632, R20 ;  /* 0x0000763211147816 */ /* 0x000fe20000000014 */
[----:B------:R-:W-:Y:S01]  /*5950*/  VIADD R11, R15, UR6 ;  /* 0x000000060f0b7c36 */ /* 0x000fe20008000000 */
[----:B------:R-:W-:-:S02]  /*5960*/  LEA.HI.X.SX32 R9, R9, R3, 0x1, P6 ;  /* 0x0000000309097211 */ /* 0x000fc400030f0eff */
[-C--:B------:R-:W-:Y:S01]  /*5970*/  LEA R14, P6, R15, R0.reuse, 0x1 ;  /* 0x000000000f0e7211 */ /* 0x080fe200078c08ff */
[----:B0-----:R-:W-:Y:S02]  /*5980*/  VIADD R12, R37, 0x31 ;  /* 0x00000031250c7836 */ /* 0x001fe40000000000 */
[----:B------:R0:W-:Y:S01]  /*5990*/  @P5 STG.E.U16 desc[UR8][R8.64], R20 ;  /* 0x0000001408005986 */ /* 0x0001e2000c101508 */
[-C--:B------:R-:W-:Y:S01]  /*59a0*/  LEA.HI.X.SX32 R15, R15, R3.reuse, 0x1, P6 ;  /* 0x000000030f0f7211 */ /* 0x080fe200030f0eff */
[C---:B------:R-:W-:Y:S01]  /*59b0*/  VIADD R13, R11.reuse, UR6 ;  /* 0x000000060b0d7c36 */ /* 0x040fe20008000000 */
[----:B------:R-:W-:Y:S02]  /*59c0*/  ISETP.LT.AND P5, PT, R10, UR15, !P0 ;  /* 0x0000000f0a007c0c */ /* 0x000fe4000c7a1270 */
[----:B------:R-:W-:Y:S01]  /*59d0*/  LEA R10, P6, R11, R0, 0x1 ;  /* 0x000000000b0a7211 */ /* 0x000fe200078c08ff */
[----:B------:R2:W-:Y:S01]  /*59e0*/  @P4 STG.E.U16 desc[UR8][R14.64], R18 ;  /* 0x000000120e004986 */ /* 0x0005e2000c101508 */
[----:B------:R-:W-:Y:S01]  /*59f0*/  ISETP.LT.AND P4, PT, R12, UR15, !P0 ;  /* 0x0000000f0c007c0c */ /* 0x000fe2000c781270 */
[----:B------:R-:W-:Y:S01]  /*5a00*/  VIADD R17, R13, UR6 ;  /* 0x000000060d117c36 */ /* 0x000fe20008000000 */
[----:B------:R-:W-:-:S02]  /*5a10*/  LEA.HI.X.SX32 R11, R11, R3, 0x1, P6 ;  /* 0x000000030b0b7211 */ /* 0x000fc400030f0eff */
[-C--:B------:R-:W-:Y:S01]  /*5a20*/  LEA R12, P6, R13, R0.reuse, 0x1 ;  /* 0x000000000d0c7211 */ /* 0x080fe200078c08ff */
[----:B0-----:R-:W-:Y:S02]  /*5a30*/  VIADD R9, R37, 0x33 ;  /* 0x0000003325097836 */ /* 0x001fe40000000000 */
[----:B------:R0:W-:Y:S01]  /*5a40*/  @P3 STG.E.U16 desc[UR8][R10.64], R21 ;  /* 0x000000150a003986 */ /* 0x0001e2000c101508 */
[----:B------:R-:W-:Y:S02]  /*5a50*/  LEA.HI.X.SX32 R13, R13, R3, 0x1, P6 ;  /* 0x000000030d0d7211 */ /* 0x000fe400030f0eff */
[C---:B------:R-:W-:Y:S01]  /*5a60*/  LEA R8, P6, R17.reuse, R0, 0x1 ;  /* 0x0000000011087211 */ /* 0x040fe200078c08ff */
[----:B--2---:R-:W-:Y:S01]  /*5a70*/  VIADD R15, R17, UR6 ;  /* 0x00000006110f7c36 */ /* 0x004fe20008000000 */
[----:B------:R-:W-:Y:S01]  /*5a80*/  ISETP.LT.AND P3, PT, R16, UR15, !P0 ;  /* 0x0000000f10007c0c */ /* 0x000fe2000c761270 */
[----:B------:R2:W-:Y:S01]  /*5a90*/  @P2 STG.E.U16 desc[UR8][R12.64], R19 ;  /* 0x000000130c002986 */ /* 0x0005e2000c101508 */
[----:B------:R-:W-:-:S02]  /*5aa0*/  ISETP.LT.AND P2, PT, R9, UR15, !P0 ;  /* 0x0000000f09007c0c */ /* 0x000fc4000c741270 */
[-C--:B------:R-:W-:Y:S02]  /*5ab0*/  LEA.HI.X.SX32 R9, R17, R3.reuse, 0x1, P6 ;  /* 0x0000000311097211 */ /* 0x080fe400030f0eff */
[CC--:B------:R-:W-:Y:S01]  /*5ac0*/  LEA R14, P6, R15.reuse, R0.reuse, 0x1 ;  /* 0x000000000f0e7211 */ /* 0x0c0fe200078c08ff */
[----:B0-----:R-:W-:Y:S02]  /*5ad0*/  VIADD R11, R15, UR6 ;  /* 0x000000060f0b7c36 */ /* 0x001fe40008000000 */
[----:B------:R-:W-:Y:S01]  /*5ae0*/  VIADD R10, R37, 0x34 ;  /* 0x00000034250a7836 */ /* 0x000fe20000000000 */
[----:B------:R-:W-:Y:S01]  /*5af0*/  LEA.HI.X.SX32 R15, R15, R3, 0x1, P6 ;  /* 0x000000030f0f7211 */ /* 0x000fe200030f0eff */
[C---:B------:R-:W-:Y:S01]  /*5b00*/  VIADD R18, R11.reuse, UR6 ;  /* 0x000000060b127c36 */ /* 0x040fe20008000000 */
[----:B------:R-:W-:Y:S02]  /*5b10*/  LEA R16, P6, R11, R0, 0x1 ;  /* 0x000000000b107211 */ /* 0x000fe400078c08ff */
[----:B--2---:R-:W-:-:S02]  /*5b20*/  PRMT R13, R19, 0x7632, R13 ;  /* 0x00007632130d7816 */ /* 0x004fc4000000000d */
[-C--:B------:R-:W-:Y:S02]  /*5b30*/  LEA.HI.X.SX32 R17, R11, R3.reuse, 0x1, P6 ;  /* 0x000000030b117211 */ /* 0x080fe400030f0eff */
[----:B------:R-:W-:Y:S01]  /*5b40*/  LEA R12, P6, R18, R0, 0x1 ;  /* 0x00000000120c7211 */ /* 0x000fe200078c08ff */
[----:B------:R0:W-:Y:S01]  /*5b50*/  @P1 STG.E.U16 desc[UR8][R8.64], R13 ;  /* 0x0000000d08001986 */ /* 0x0001e2000c101508 */
[----:B------:R-:W-:Y:S01]  /*5b60*/  ISETP.LT.AND P1, PT, R10, UR15, !P0 ;  /* 0x0000000f0a007c0c */ /* 0x000fe2000c721270 */
[----:B------:R-:W-:Y:S01]  /*5b70*/  VIADD R10, R37, 0x35 ;  /* 0x00000035250a7836 */ /* 0x000fe20000000000 */
[----:B-1----:R-:W-:Y:S01]  /*5b80*/  PRMT R20, R5, 0x7632, R20 ;  /* 0x0000763205147816 */ /* 0x002fe20000000014 */
[----:B------:R1:W-:Y:S03]  /*5b90*/  @P5 STG.E.U16 desc[UR8][R14.64], R4 ;  /* 0x000000040e005986 */ /* 0x0003e6000c101508 */
[----:B------:R-:W-:Y:S01]  /*5ba0*/  ISETP.LT.AND P5, PT, R10, UR15, !P0 ;  /* 0x0000000f0a007c0c */ /* 0x000fe2000c7a1270 */
[C---:B------:R-:W-:Y:S01]  /*5bb0*/  VIADD R10, R37.reuse, 0x36 ;  /* 0x00000036250a7836 */ /* 0x040fe20000000000 */
[C---:B0-----:R-:W-:Y:S01]  /*5bc0*/  LEA.HI.X.SX32 R13, R18.reuse, R3, 0x1, P6 ;  /* 0x00000003120d7211 */ /* 0x041fe200030f0eff */
[----:B------:R-:W-:Y:S01]  /*5bd0*/  VIADD R18, R18, UR6 ;  /* 0x0000000612127c36 */ /* 0x000fe20008000000 */
[----:B-1----:R-:W-:Y:S01]  /*5be0*/  PRMT R15, R4, 0x7632, R15 ;  /* 0x00007632040f7816 */ /* 0x002fe2000000000f */
[----:B------:R-:W-:-:S03]  /*5bf0*/  VIADD R4, R37, 0x37 ;  /* 0x0000003725047836 */ /* 0x000fc60000000000 */
[C---:B------:R-:W-:Y:S01]  /*5c00*/  LEA R14, P6, R18.reuse, R0, 0x1 ;  /* 0x00000000120e7211 */ /* 0x040fe200078c08ff */
[----:B------:R-:W-:Y:S01]  /*5c10*/  VIADD R19, R18, UR6 ;  /* 0x0000000612137c36 */ /* 0x000fe20008000000 */
[----:B------:R0:W-:Y:S01]  /*5c20*/  @P4 STG.E.U16 desc[UR8][R16.64], R15 ;  /* 0x0000000f10004986 */ /* 0x0001e2000c101508 */
[----:B------:R-:W-:-:S03]  /*5c30*/  ISETP.LT.AND P4, PT, R10, UR15, !P0 ;  /* 0x0000000f0a007c0c */ /* 0x000fc6000c781270 */
[----:B------:R1:W2:Y:S04]  /*5c40*/  LDS.128 R8, [R2+0x2000] ;  /* 0x0020000002087984 */ /* 0x0002a80000000c00 */
[----:B------:R3:W-:Y:S01]  /*5c50*/  @P3 STG.E.U16 desc[UR8][R12.64], R5 ;  /* 0x000000050c003986 */ /* 0x0007e2000c101508 */
[----:B------:R-:W-:Y:S01]  /*5c60*/  ISETP.LT.AND P3, PT, R4, UR15, !P0 ;  /* 0x0000000f04007c0c */ /* 0x000fe2000c761270 */
[----:B------:R-:W-:Y:S01]  /*5c70*/  VIADD R4, R37, 0x38 ;  /* 0x0000003825047836 */ /* 0x000fe20000000000 */
[----:B0-----:R-:W-:Y:S01]  /*5c80*/  LEA.HI.X.SX32 R15, R18, R3, 0x1, P6 ;  /* 0x00000003120f7211 */ /* 0x001fe200030f0eff */
[C---:B------:R-:W-:Y:S01]  /*5c90*/  VIADD R18, R19.reuse, UR6 ;  /* 0x0000000613127c36 */ /* 0x040fe20008000000 */
[----:B------:R-:W-:Y:S01]  /*5ca0*/  LEA R16, P6, R19, R0, 0x1 ;  /* 0x0000000013107211 */ /* 0x000fe200078c08ff */
[----:B-1----:R-:W-:-:S02]  /*5cb0*/  VIADD R2, R37, 0x3a ;  /* 0x0000003a25027836 */ /* 0x002fc40000000000 */
[----:B------:R0:W-:Y:S01]  /*5cc0*/  @P2 STG.E.U16 desc[UR8][R14.64], R20 ;  /* 0x000000140e002986 */ /* 0x0001e2000c101508 */
[-C--:B------:R-:W-:Y:S01]  /*5cd0*/  LEA.HI.X.SX32 R17, R19, R3.reuse, 0x1, P6 ;  /* 0x0000000313117211 */ /* 0x080fe200030f0eff */
[----:B---3--:R-:W-:Y:S01]  /*5ce0*/  VIADD R5, R37, 0x39 ;  /* 0x0000003925057836 */ /* 0x008fe20000000000 */
[----:B------:R-:W-:Y:S01]  /*5cf0*/  ISETP.LT.AND P2, PT, R4, UR15, !P0 ;  /* 0x0000000f04007c0c */ /* 0x000fe2000c741270 */
[C---:B------:R-:W-:Y:S01]  /*5d00*/  VIADD R13, R18.reuse, UR6 ;  /* 0x00000006120d7c36 */ /* 0x040fe20008000000 */
[CC--:B------:R-:W-:Y:S01]  /*5d10*/  LEA R4, P6, R18.reuse, R0.reuse, 0x1 ;  /* 0x0000000012047211 */ /* 0x0c0fe200078c08ff */
[----:B------:R1:W-:Y:S01]  /*5d20*/  @P1 STG.E.U16 desc[UR8][R16.64], R6 ;  /* 0x0000000610001986 */ /* 0x0003e2000c101508 */
[----:B------:R-:W-:Y:S02]  /*5d30*/  ISETP.LT.AND P1, PT, R5, UR15, !P0 ;  /* 0x0000000f05007c0c */ /* 0x000fe4000c721270 */
[----:B------:R-:W-:Y:S02]  /*5d40*/  LEA.HI.X.SX32 R5, R18, R3, 0x1, P6 ;  /* 0x0000000312057211 */ /* 0x000fe400030f0eff */
[C---:B------:R-:W-:Y:S01]  /*5d50*/  LEA R12, P6, R13.reuse, R0, 0x1 ;  /* 0x000000000d0c7211 */ /* 0x040fe200078c08ff */
[----:B0-----:R-:W-:Y:S01]  /*5d60*/  VIADD R15, R13, UR6 ;  /* 0x000000060d0f7c36 */ /* 0x001fe20008000000 */
[----:B------:R-:W-:-:S02]  /*5d70*/  PRMT R18, R7, 0x7632, R18 ;  /* 0x0000763207127816 */ /* 0x000fc40000000012 */
[-C--:B------:R-:W-:Y:S02]  /*5d80*/  LEA.HI.X.SX32 R13, R13, R3.reuse, 0x1, P6 ;  /* 0x000000030d0d7211 */ /* 0x080fe400030f0eff */
[C---:B------:R-:W-:Y:S02]  /*5d90*/  LEA R14, P6, R15.reuse, R0, 0x1 ;  /* 0x000000000f0e7211 */ /* 0x040fe400078c08ff */
[----:B-1----:R-:W-:Y:S01]  /*5da0*/  PRMT R17, R6, 0x7632, R17 ;  /* 0x0000763206117816 */ /* 0x002fe20000000011 */
[C---:B------:R-:W-:Y:S01]  /*5db0*/  VIADD R6, R15.reuse, UR6 ;  /* 0x000000060f067c36 */ /* 0x040fe20008000000 */
[----:B------:R-:W-:-:S03]  /*5dc0*/  LEA.HI.X.SX32 R15, R15, R3, 0x1, P6 ;  /* 0x000000030f0f7211 */ /* 0x000fc600030f0eff */
[----:B------:R0:W-:Y:S01]  /*5dd0*/  @P5 STG.E.U16 desc[UR8][R4.64], R17 ;  /* 0x0000001104005986 */ /* 0x0001e2000c101508 */
[----:B------:R-:W-:Y:S01]  /*5de0*/  ISETP.LT.AND P5, PT, R2, UR15, !P0 ;  /* 0x0000000f02007c0c */ /* 0x000fe2000c7a1270 */
[C---:B------:R-:W-:Y:S01]  /*5df0*/  VIADD R2, R37.reuse, 0x3b ;  /* 0x0000003b25027836 */ /* 0x040fe20000000000 */
[----:B------:R-:W-:Y:S01]  /*5e00*/  LEA R16, P6, R6, R0, 0x1 ;  /* 0x0000000006107211 */ /* 0x000fe200078c08ff */
[----:B------:R1:W-:Y:S03]  /*5e10*/  @P4 STG.E.U16 desc[UR8][R12.64], R7 ;  /* 0x000000070c004986 */ /* 0x0003e6000c101508 */
[----:B------:R-:W-:Y:S01]  /*5e20*/  ISETP.LT.AND P4, PT, R2, UR15, !P0 ;  /* 0x0000000f02007c0c */ /* 0x000fe2000c781270 */
[----:B------:R-:W-:Y:S01]  /*5e30*/  VIADD R2, R37, 0x3c ;  /* 0x0000003c25027836 */ /* 0x000fe20000000000 */
[----:B------:R3:W-:Y:S01]  /*5e40*/  @P3 STG.E.U16 desc[UR8][R14.64], R18 ;  /* 0x000000120e003986 */ /* 0x0007e2000c101508 */
[C---:B0-----:R-:W-:Y:S01]  /*5e50*/  VIADD R5, R6.reuse, UR6 ;  /* 0x0000000606057c36 */ /* 0x041fe20008000000 */
[----:B------:R-:W-:-:S02]  /*5e60*/  LEA.HI.X.SX32 R17, R6, R3, 0x1, P6 ;  /* 0x0000000306117211 */ /* 0x000fc400030f0eff */
[----:B------:R-:W-:Y:S01]  /*5e70*/  ISETP.LT.AND P3, PT, R2, UR15, !P0 ;  /* 0x0000000f02007c0c */ /* 0x000fe2000c761270 */
[C---:B-1----:R-:W-:Y:S01]  /*5e80*/  VIADD R7, R5.reuse, UR6 ;  /* 0x0000000605077c36 */ /* 0x042fe20008000000 */
[----:B------:R-:W-:Y:S01]  /*5e90*/  LEA R4, P6, R5, R0, 0x1 ;  /* 0x0000000005047211 */ /* 0x000fe200078c08ff */
[----:B------:R-:W-:Y:S01]  /*5ea0*/  VIADD R2, R37, 0x3d ;  /* 0x0000003d25027836 */ /* 0x000fe20000000000 */
[----:B--2---:R0:W-:Y:S01]  /*5eb0*/  @P2 STG.E.U16 desc[UR8][R16.64], R8 ;  /* 0x0000000810002986 */ /* 0x0041e2000c101508 */
[----:B------:R-:W-:Y:S01]  /*5ec0*/  VIADD R13, R7, UR6 ;  /* 0x00000006070d7c36 */ /* 0x000fe20008000000 */
[----:B------:R-:W-:Y:S01]  /*5ed0*/  LEA.HI.X.SX32 R5, R5, R3, 0x1, P6 ;  /* 0x0000000305057211 */ /* 0x000fe200030f0eff */
[----:B---3--:R-:W-:Y:S01]  /*5ee0*/  VIADD R18, R37, 0x3e ;  /* 0x0000003e25127836 */ /* 0x008fe20000000000 */
[----:B------:R-:W-:Y:S01]  /*5ef0*/  ISETP.LT.AND P2, PT, R2, UR15, !P0 ;  /* 0x0000000f02007c0c */ /* 0x000fe2000c741270 */
[----:B------:R-:W-:Y:S01]  /*5f00*/  VIADD R2, R13, UR6 ;  /* 0x000000060d027c36 */ /* 0x000fe20008000000 */
[----:B------:R-:W-:-:S02]  /*5f10*/  PRMT R15, R8, 0x7632, R15 ;  /* 0x00007632080f7816 */ /* 0x000fc4000000000f */
[-C--:B------:R-:W-:Y:S01]  /*5f20*/  LEA R6, P6, R7, R0.reuse, 0x1 ;  /* 0x0000000007067211 */ /* 0x080fe200078c08ff */
[C---:B------:R-:W-:Y:S02]  /*5f30*/  VIADD R19, R2.reuse, UR6 ;  /* 0x0000000602137c36 */ /* 0x040fe40008000000 */
[----:B------:R1:W-:Y:S01]  /*5f40*/  @P1 STG.E.U16 desc[UR8][R4.64], R15 ;  /* 0x0000000f04001986 */ /* 0x0003e2000c101508 */
[-C--:B------:R-:W-:Y:S01]  /*5f50*/  LEA R12, P1, R13, R0.reuse, 0x1 ;  /* 0x000000000d0c7211 */ /* 0x080fe200078208ff */
[----:B------:R-:W-:Y:S01]  /*5f60*/  VIADD R20, R19, UR6 ;  /* 0x0000000613147c36 */ /* 0x000fe20008000000 */
[-C--:B------:R-:W-:Y:S01]  /*5f70*/  LEA.HI.X.SX32 R7, R7, R3.reuse, 0x1, P6 ;  /* 0x0000000307077211 */ /* 0x080fe200030f0eff */
[----:B0-----:R-:W-:Y:S01]  /*5f80*/  VIADD R8, R37, 0x3f ;  /* 0x0000003f25087836 */ /* 0x001fe20000000000 */
[-C--:B------:R-:W-:Y:S01]  /*5f90*/  LEA R14, P6, R2, R0.reuse, 0x1 ;  /* 0x00000000020e7211 */ /* 0x080fe200078c08ff */
[C---:B------:R-:W-:Y:S01]  /*5fa0*/  VIADD R21, R20.reuse, UR6 ;  /* 0x0000000614157c36 */ /* 0x040fe20008000000 */
[----:B------:R-:W-:Y:S01]  /*5fb0*/  LEA.HI.X.SX32 R13, R13, R3, 0x1, P1 ;  /* 0x000000030d0d7211 */ /* 0x000fe200008f0eff */
[----:B------:R0:W-:Y:S01]  /*5fc0*/  @P5 STG.E.U16 desc[UR8][R6.64], R9 ;  /* 0x0000000906005986 */ /* 0x0001e2000c101508 */
[----:B-1----:R-:W-:-:S02]  /*5fd0*/  LEA R4, P1, R20, R0, 0x1 ;  /* 0x0000000014047211 */ /* 0x002fc400078208ff */
[-C--:B------:R-:W-:Y:S02]  /*5fe0*/  LEA.HI.X.SX32 R15, R2, R3.reuse, 0x1, P6 ;  /* 0x00000003020f7211 */ /* 0x080fe400030f0eff */
[C---:B------:R-:W-:Y:S02]  /*5ff0*/  LEA R16, P6, R19.reuse, R0, 0x1 ;  /* 0x0000000013107211 */ /* 0x040fe400078c08ff */
[-C--:B------:R-:W-:Y:S02]  /*6000*/  LEA.HI.X.SX32 R5, R20, R3.reuse, 0x1, P1 ;  /* 0x0000000314057211 */ /* 0x080fe400008f0eff */
[----:B------:R-:W-:Y:S02]  /*6010*/  ISETP.LT.AND P1, PT, R18, UR15, !P0 ;  /* 0x0000000f12007c0c */ /* 0x000fe4000c721270 */
[----:B------:R-:W-:Y:S02]  /*6020*/  ISETP.LT.AND P0, PT, R8, UR15, !P0 ;  /* 0x0000000f08007c0c */ /* 0x000fe4000c701270 */
[----:B------:R-:W-:-:S02]  /*6030*/  LEA.HI.X.SX32 R17, R19, R3, 0x1, P6 ;  /* 0x0000000313117211 */ /* 0x000fc400030f0eff */
[----:B------:R-:W-:Y:S02]  /*6040*/  LEA R2, P6, R21, R0, 0x1 ;  /* 0x0000000015027211 */ /* 0x000fe400078c08ff */
[----:B------:R-:W-:Y:S02]  /*6050*/  PRMT R0, R9, 0x7632, R0 ;  /* 0x0000763209007816 */ /* 0x000fe40000000000 */
[----:B------:R-:W-:Y:S02]  /*6060*/  PRMT R8, R10, 0x7632, R8 ;  /* 0x000076320a087816 */ /* 0x000fe40000000008 */
[----:B------:R-:W-:Y:S01]  /*6070*/  LEA.HI.X.SX32 R3, R21, R3, 0x1, P6 ;  /* 0x0000000315037211 */ /* 0x000fe200030f0eff */
[----:B------:R0:W-:Y:S04]  /*6080*/  @P4 STG.E.U16 desc[UR8][R12.64], R0 ;  /* 0x000000000c004986 */ /* 0x0001e8000c101508 */
[----:B------:R0:W-:Y:S04]  /*6090*/  @P3 STG.E.U16 desc[UR8][R14.64], R10 ;  /* 0x0000000a0e003986 */ /* 0x0001e8000c101508 */
[----:B------:R0:W-:Y:S04]  /*60a0*/  @P2 STG.E.U16 desc[UR8][R16.64], R8 ;  /* 0x0000000810002986 */ /* 0x0001e8000c101508 */
[----:B------:R0:W-:Y:S01]  /*60b0*/  @P1 STG.E.U16 desc[UR8][R4.64], R11 ;  /* 0x0000000b04001986 */ /* 0x0001e2000c101508 */
[----:B------:R-:W-:Y:S05]  /*60c0*/  @!P0 EXIT ;  /* 0x000000000000894d */ /* 0x000fea0003800000 */
[----:B0-----:R-:W-:-:S05]  /*60d0*/  PRMT R11, R11, 0x7632, R11 ;  /* 0x000076320b0b7816 */ /* 0x001fca000000000b */
[----:B------:R-:W-:Y:S01]  /*60e0*/  STG.E.U16 desc[UR8][R2.64], R11 ;  /* 0x0000000b02007986 */ /* 0x000fe2000c101508 */
[----:B------:R-:W-:Y:S05]  /*60f0*/  EXIT ;  /* 0x000000000000794d */ /* 0x000fea0003800000 */
.L_x_2:
[----:B------:R-:W-:-:S00]  /*6100*/  BRA `(.L_x_2) ;  /* 0xfffffffc00fc7947 */ /* 0x000fc0000383ffff */
[----:B------:R-:W-:-:S00]  /*6110*/  NOP ;  /* 0x0000000000007918 */ /* 0x000fc00000000000 */
        /* <DEDUP_REMOVED lines=14> */
.L_x_3:


//--------------------- .nv.shared.matmul_kernel  --------------------------
	.section	.nv.shared.matmul_kernel,"aw",@nobits
	.sectionflags	@""
	.align	16
	.zero		1024


//--------------------- .nv.shared.reserved.0     --------------------------
	.section	.nv.shared.reserved.0,"aw",@nobits
	.weak		__nv_reservedSMEM_offset_0_alias
	.size		__nv_reservedSMEM_offset_0_alias, 0, 64
	.other		__nv_reservedSMEM_offset_0_alias,@"STO_CUDA_RESERVED_SHARED STV_DEFAULT"
__nv_reservedSMEM_offset_0_alias:
	.zero		0
	.zero		64


//--------------------- .nv.constant0.matmul_kernel --------------------------
	.section	.nv.constant0.matmul_kernel,"a",@progbits
	.sectionflags	@""
	.align	4
.nv.constant0.matmul_kernel:
	.zero		976


//--------------------- SYMBOLS --------------------------

	.type		.nv.reservedSmem.offset0,@object
	.size		.nv.reservedSmem.offset0,0x4
	.type		.nv.reservedSmem.cap,@object
	.size		.nv.reservedSmem.cap,0x4
